	.target	sm_100

	.elftype	@"ET_EXEC"


//--------------------- .note.nv.tkinfo           --------------------------
	.section	.note.nv.tkinfo,"",@"SHT_NOTE"
	.sectionflags	@"SHF_NOTE_NV_TKINFO"
	.tkinfo
        /*0018*/ 	.word	0x00000081
        /*0030*/ 	.string	""
        /*0030*/ 	.string	"ptxas"
        /*0030*/ 	.string	"Cuda compilation tools, release 12.9, V12.9.86"
        /*0030*/ 	.string	"Build cuda_12.9.r12.9/compiler.36037853_0"
        /*0030*/ 	.string	"-regUsageLevel 10 -arch sm_100f -m 64 "



//--------------------- .note.nv.cuver            --------------------------
	.section	.note.nv.cuver,"",@"SHT_NOTE"
	.sectionflags	@"SHF_NOTE_NV_CUVER"
        /*0018*/ 	.short	0x0001
        /*001a*/ 	.short	0x0064
        /*001c*/ 	.short	0x0001
        /*001e*/ 	.short	0x0000
        /*0020*/ 	.short	0x0001
        /*0022*/ 	.short	0x0000


//--------------------- .nv.info                  --------------------------
	.section	.nv.info,"",@"SHT_CUDA_INFO"
	.align	4


	//----- nvinfo : EIATTR_REGCOUNT
	.align		4
        /*0000*/ 	.byte	0x04, 0x2f
        /*0002*/ 	.short	(.L_15 - .L_14)
	.align		4
.L_14:
        /*0004*/ 	.word	index@(_ZN9deep_gemm24sm100_fp8_gemm_1d1d_implILN4cute4UMMA5MajorE0ELS3_0ELj0ELj4096ELj7168ELj128ELj192ELj128ELj64ELj128ELj128ELj128ELj4ELj128ELj128ELj1ELb0ELj146ELNS_8GemmTypeE1ELb0EN7cutlass10bfloat16_tENS_16EpilogueIdentityEEEvPijjj14CUtensorMap_stS9_S9_S9_S9_)
        /*0008*/ 	.word	0x0000002f


	//----- nvinfo : EIATTR_FRAME_SIZE
	.align		4
.L_15:
        /*000c*/ 	.byte	0x04, 0x11
        /*000e*/ 	.short	(.L_17 - .L_16)
	.align		4
.L_16:
        /*0010*/ 	.word	index@($__internal_3_$__cuda_sm20_div_u16)
        /*0014*/ 	.word	0x00000000


	//----- nvinfo : EIATTR_FRAME_SIZE
	.align		4
.L_17:
        /*0018*/ 	.byte	0x04, 0x11
        /*001a*/ 	.short	(.L_19 - .L_18)
	.align		4
.L_18:
        /*001c*/ 	.word	index@($__internal_2_$__cuda_sm10x_tcgen05_guardrail_trap_unallocated_columns_being_dealloced)
        /*0020*/ 	.word	0x00000000


	//----- nvinfo : EIATTR_FRAME_SIZE
	.align		4
.L_19:
        /*0024*/ 	.byte	0x04, 0x11
        /*0026*/ 	.short	(.L_21 - .L_20)
	.align		4
.L_20:
        /*0028*/ 	.word	index@($__internal_1_$__cuda_sm10x_tcgen05_guardrail_trap_phase_invalid_during_alloc)
        /*002c*/ 	.word	0x00000000


	//----- nvinfo : EIATTR_FRAME_SIZE
	.align		4
.L_21:
        /*0030*/ 	.byte	0x04, 0x11
        /*0032*/ 	.short	(.L_23 - .L_22)
	.align		4
.L_22:
        /*0034*/ 	.word	index@($__internal_0_$__cuda_sm10x_tcgen05_guardrail_trap_col_being_dealloced_not_returned_by_alloc)
        /*0038*/ 	.word	0x00000000


	//----- nvinfo : EIATTR_FRAME_SIZE
	.align		4
.L_23:
        /*003c*/ 	.byte	0x04, 0x11
        /*003e*/ 	.short	(.L_25 - .L_24)
	.align		4
.L_24:
        /*0040*/ 	.word	index@(_ZN9deep_gemm24sm100_fp8_gemm_1d1d_implILN4cute4UMMA5MajorE0ELS3_0ELj0ELj4096ELj7168ELj128ELj192ELj128ELj64ELj128ELj128ELj128ELj4ELj128ELj128ELj1ELb0ELj146ELNS_8GemmTypeE1ELb0EN7cutlass10bfloat16_tENS_16EpilogueIdentityEEEvPijjj14CUtensorMap_stS9_S9_S9_S9_)
        /*0044*/ 	.word	0x00000000


	//----- nvinfo : EIATTR_MIN_STACK_SIZE
	.align		4
.L_25:
        /*0048*/ 	.byte	0x04, 0x12
        /*004a*/ 	.short	(.L_27 - .L_26)
	.align		4
.L_26:
        /*004c*/ 	.word	index@(_ZN9deep_gemm24sm100_fp8_gemm_1d1d_implILN4cute4UMMA5MajorE0ELS3_0ELj0ELj4096ELj7168ELj128ELj192ELj128ELj64ELj128ELj128ELj128ELj4ELj128ELj128ELj1ELb0ELj146ELNS_8GemmTypeE1ELb0EN7cutlass10bfloat16_tENS_16EpilogueIdentityEEEvPijjj14CUtensorMap_stS9_S9_S9_S9_)
        /*0050*/ 	.word	0x00000000
.L_27:


//--------------------- .nv.info._ZN9deep_gemm24sm100_fp8_gemm_1d1d_implILN4cute4UMMA5MajorE0ELS3_0ELj0ELj4096ELj7168ELj128ELj192ELj128ELj64ELj128ELj128ELj128ELj4ELj128ELj128ELj1ELb0ELj146ELNS_8GemmTypeE1ELb0EN7cutlass10bfloat16_tENS_16EpilogueIdentityEEEvPijjj14CUtensorMap_stS9_S9_S9_S9_ --------------------------
	.section	.nv.info._ZN9deep_gemm24sm100_fp8_gemm_1d1d_implILN4cute4UMMA5MajorE0ELS3_0ELj0ELj4096ELj7168ELj128ELj192ELj128ELj64ELj128ELj128ELj128ELj4ELj128ELj128ELj1ELb0ELj146ELNS_8GemmTypeE1ELb0EN7cutlass10bfloat16_tENS_16EpilogueIdentityEEEvPijjj14CUtensorMap_stS9_S9_S9_S9_,"",@"SHT_CUDA_INFO"
	.sectionflags	@""
	.align	4


	//----- nvinfo : EIATTR_CUDA_API_VERSION
	.align		4
        /*0000*/ 	.byte	0x04, 0x37
        /*0002*/ 	.short	(.L_29 - .L_28)
.L_28:
        /*0004*/ 	.word	0x00000081


	//----- nvinfo : EIATTR_KPARAM_INFO
	.align		4
.L_29:
        /*0008*/ 	.byte	0x04, 0x17
        /*000a*/ 	.short	(.L_31 - .L_30)
.L_30:
        /*000c*/ 	.word	0x00000000
        /*0010*/ 	.short	0x0008
        /*0012*/ 	.short	0x0240
        /*0014*/ 	.byte	0x00, 0xf0, 0x01, 0x02


	//----- nvinfo : EIATTR_KPARAM_INFO
	.align		4
.L_31:
        /*0018*/ 	.byte	0x04, 0x17
        /*001a*/ 	.short	(.L_33 - .L_32)
.L_32:
        /*001c*/ 	.word	0x00000000
        /*0020*/ 	.short	0x0007
        /*0022*/ 	.short	0x01c0
        /*0024*/ 	.byte	0x00, 0xf0, 0x01, 0x02


	//----- nvinfo : EIATTR_KPARAM_INFO
	.align		4
.L_33:
        /*0028*/ 	.byte	0x04, 0x17
        /*002a*/ 	.short	(.L_35 - .L_34)
.L_34:
        /*002c*/ 	.word	0x00000000
        /*0030*/ 	.short	0x0006
        /*0032*/ 	.short	0x0140
        /*0034*/ 	.byte	0x00, 0xf0, 0x01, 0x02


	//----- nvinfo : EIATTR_KPARAM_INFO
	.align		4
.L_35:
        /*0038*/ 	.byte	0x04, 0x17
        /*003a*/ 	.short	(.L_37 - .L_36)
.L_36:
        /*003c*/ 	.word	0x00000000
        /*0040*/ 	.short	0x0005
        /*0042*/ 	.short	0x00c0
        /*0044*/ 	.byte	0x00, 0xf0, 0x01, 0x02


	//----- nvinfo : EIATTR_KPARAM_INFO
	.align		4
.L_37:
        /*0048*/ 	.byte	0x04, 0x17
        /*004a*/ 	.short	(.L_39 - .L_38)
.L_38:
        /*004c*/ 	.word	0x00000000
        /*0050*/ 	.short	0x0004
        /*0052*/ 	.short	0x0040
        /*0054*/ 	.byte	0x00, 0xf0, 0x01, 0x02


	//----- nvinfo : EIATTR_KPARAM_INFO
	.align		4
.L_39:
        /*0058*/ 	.byte	0x04, 0x17
        /*005a*/ 	.short	(.L_41 - .L_40)
.L_40:
        /*005c*/ 	.word	0x00000000
        /*0060*/ 	.short	0x0003
        /*0062*/ 	.short	0x0010
        /*0064*/ 	.byte	0x00, 0xf0, 0x11, 0x00


	//----- nvinfo : EIATTR_KPARAM_INFO
	.align		4
.L_41:
        /*0068*/ 	.byte	0x04, 0x17
        /*006a*/ 	.short	(.L_43 - .L_42)
.L_42:
        /*006c*/ 	.word	0x00000000
        /*0070*/ 	.short	0x0002
        /*0072*/ 	.short	0x000c
        /*0074*/ 	.byte	0x00, 0xf0, 0x11, 0x00


	//----- nvinfo : EIATTR_KPARAM_INFO
	.align		4
.L_43:
        /*0078*/ 	.byte	0x04, 0x17
        /*007a*/ 	.short	(.L_45 - .L_44)
.L_44:
        /*007c*/ 	.word	0x00000000
        /*0080*/ 	.short	0x0001
        /*0082*/ 	.short	0x0008
        /*0084*/ 	.byte	0x00, 0xf0, 0x11, 0x00


	//----- nvinfo : EIATTR_KPARAM_INFO
	.align		4
.L_45:
        /*0088*/ 	.byte	0x04, 0x17
        /*008a*/ 	.short	(.L_47 - .L_46)
.L_46:
        /*008c*/ 	.word	0x00000000
        /*0090*/ 	.short	0x0000
        /*0092*/ 	.short	0x0000
        /*0094*/ 	.byte	0x00, 0xf5, 0x21, 0x00


	//----- nvinfo : EIATTR_AT_ENTRY_FRAGMENTS
	.align		4
.L_47:
        /*0098*/ 	.byte	0x04, 0x4f
        /*009a*/ 	.short	(.L_49 - .L_48)


	//   ....[0]....
.L_48:
        /*009c*/ 	.word	0x00000004


	//----- nvinfo : EIATTR_RESERVED_SMEM_USED
	.align		4
.L_49:
        /*00a0*/ 	.byte	0x01, 0x41
	.zero		2


	//----- nvinfo : EIATTR_SPARSE_MMA_MASK
	.align		4
        /*00a4*/ 	.byte	0x03, 0x50
        /*00a6*/ 	.short	0x0000


	//----- nvinfo : EIATTR_TCGEN05_1CTA_USED
	.align		4
        /*00a8*/ 	.byte	0x01, 0x51
	.zero		2


	//----- nvinfo : EIATTR_MAXREG_COUNT
	.align		4
        /*00ac*/ 	.byte	0x03, 0x1b
        /*00ae*/ 	.short	0x00ff


	//----- nvinfo : EIATTR_NUM_BARRIERS
	.align		4
        /*00b0*/ 	.byte	0x02, 0x4c
        /*00b2*/ 	.byte	0x09
	.zero		1


	//----- nvinfo : EIATTR_INT_WARP_WIDE_INSTR_OFFSETS
	.align		4
        /*00b4*/ 	.byte	0x04, 0x31
        /*00b6*/ 	.short	(.L_51 - .L_50)


	//   ....[0]....
.L_50:
        /*00b8*/ 	.word	0x00003a80


	//   ....[1]....
        /*00bc*/ 	.word	0x00003aa0


	//----- nvinfo : EIATTR_COOP_GROUP_MASK_REGIDS
	.align		4
.L_51:
        /*00c0*/ 	.byte	0x04, 0x29
        /*00c2*/ 	.short	(.L_53 - .L_52)


	//   ....[0]....
.L_52:
        /*00c4*/ 	.word	0xffffffff


	//   ....[1]....
        /*00c8*/ 	.word	0xffffffff


	//   ....[2]....
        /*00cc*/ 	.word	0xffffffff


	//   ....[3]....
        /*00d0*/ 	.word	0xffffffff


	//   ....[4]....
        /*00d4*/ 	.word	0xffffffff


	//   ....[5]....
        /*00d8*/ 	.word	0xffffffff


	//   ....[6]....
        /*00dc*/ 	.word	0xffffffff


	//   ....[7]....
        /*00e0*/ 	.word	0xffffffff


	//   ....[8]....
        /*00e4*/ 	.word	0xffffffff


	//   ....[9]....
        /*00e8*/ 	.word	0xffffffff


	//   ....[10]....
        /*00ec*/ 	.word	0xffffffff


	//   ....[11]....
        /*00f0*/ 	.word	0xffffffff


	//   ....[12]....
        /*00f4*/ 	.word	0xffffffff


	//   ....[13]....
        /*00f8*/ 	.word	0xffffffff


	//----- nvinfo : EIATTR_COOP_GROUP_INSTR_OFFSETS
	.align		4
.L_53:
        /*00fc*/ 	.byte	0x04, 0x28
        /*00fe*/ 	.short	(.L_55 - .L_54)


	//   ....[0]....
.L_54:
        /*0100*/ 	.word	0x00000030


	//   ....[1]....
        /*0104*/ 	.word	0x00000470


	//   ....[2]....
        /*0108*/ 	.word	0x00000730


	//   ....[3]....
        /*010c*/ 	.word	0x00000b50


	//   ....[4]....
        /*0110*/ 	.word	0x00000c20


	//   ....[5]....
        /*0114*/ 	.word	0x00000ce0


	//   ....[6]....
        /*0118*/ 	.word	0x000012e0


	//   ....[7]....
        /*011c*/ 	.word	0x00001300


	//   ....[8]....
        /*0120*/ 	.word	0x00001320


	//   ....[9]....
        /*0124*/ 	.word	0x00001570


	//   ....[10]....
        /*0128*/ 	.word	0x000015a0


	//   ....[11]....
        /*012c*/ 	.word	0x000015e0


	//   ....[12]....
        /*0130*/ 	.word	0x000039a0


	//   ....[13]....
        /*0134*/ 	.word	0x00003b60


	//----- nvinfo : EIATTR_VRC_CTA_INIT_COUNT
	.align		4
.L_55:
        /*0138*/ 	.byte	0x02, 0x4a
        /*013a*/ 	.byte	0x80
	.zero		1


	//----- nvinfo : EIATTR_MBARRIER_INSTR_OFFSETS
	.align		4
        /*013c*/ 	.byte	0x04, 0x39
        /*013e*/ 	.short	(.L_57 - .L_56)


	//   ....[0]....
.L_56:
        /*0140*/ 	.word	0x00000330
        /*0144*/ 	.word	0x000000ff
        /*0148*/ 	.word	0x00031800
        /*014c*/ 	.short	0x0100
        /*014e*/ 	.byte	0x05
	.zero		1


	//   ....[1]....
        /*0150*/ 	.word	0x00000340
        /*0154*/ 	.word	0x000000ff
        /*0158*/ 	.word	0x00031820
        /*015c*/ 	.short	0x0100
        /*015e*/ 	.byte	0x05
	.zero		1


	//   ....[2]....
        /*0160*/ 	.word	0x00000350
        /*0164*/ 	.word	0x000000ff
        /*0168*/ 	.word	0x00031840
        /*016c*/ 	.short	0x0100
        /*016e*/ 	.byte	0x05
	.zero		1


	//   ....[3]....
        /*0170*/ 	.word	0x00000360
        /*0174*/ 	.word	0x000000ff
        /*0178*/ 	.word	0x00031808
        /*017c*/ 	.short	0x0100
        /*017e*/ 	.byte	0x05
	.zero		1


	//   ....[4]....
        /*0180*/ 	.word	0x00000370
        /*0184*/ 	.word	0x000000ff
        /*0188*/ 	.word	0x00031828
        /*018c*/ 	.short	0x0100
        /*018e*/ 	.byte	0x05
	.zero		1


	//   ....[5]....
        /*0190*/ 	.word	0x00000380
        /*0194*/ 	.word	0x000000ff
        /*0198*/ 	.word	0x00031848
        /*019c*/ 	.short	0x0100
        /*019e*/ 	.byte	0x05
	.zero		1


	//   ....[6]....
        /*01a0*/ 	.word	0x00000390
        /*01a4*/ 	.word	0x000000ff
        /*01a8*/ 	.word	0x00031810
        /*01ac*/ 	.short	0x0100
        /*01ae*/ 	.byte	0x05
	.zero		1


	//   ....[7]....
        /*01b0*/ 	.word	0x000003a0
        /*01b4*/ 	.word	0x000000ff
        /*01b8*/ 	.word	0x00031830
        /*01bc*/ 	.short	0x0100
        /*01be*/ 	.byte	0x05
	.zero		1


	//   ....[8]....
        /*01c0*/ 	.word	0x000003b0
        /*01c4*/ 	.word	0x000000ff
        /*01c8*/ 	.word	0x00031850
        /*01cc*/ 	.short	0x0100
        /*01ce*/ 	.byte	0x05
	.zero		1


	//   ....[9]....
        /*01d0*/ 	.word	0x000003c0
        /*01d4*/ 	.word	0x000000ff
        /*01d8*/ 	.word	0x00031818
        /*01dc*/ 	.short	0x0100
        /*01de*/ 	.byte	0x05
	.zero		1


	//   ....[10]....
        /*01e0*/ 	.word	0x000003d0
        /*01e4*/ 	.word	0x000000ff
        /*01e8*/ 	.word	0x00031838
        /*01ec*/ 	.short	0x0100
        /*01ee*/ 	.byte	0x05
	.zero		1


	//   ....[11]....
        /*01f0*/ 	.word	0x000003e0
        /*01f4*/ 	.word	0x000000ff
        /*01f8*/ 	.word	0x00031858
        /*01fc*/ 	.short	0x0100
        /*01fe*/ 	.byte	0x05
	.zero		1


	//   ....[12]....
        /*0200*/ 	.word	0x000003f0
        /*0204*/ 	.word	0x000000ff
        /*0208*/ 	.word	0x00031860
        /*020c*/ 	.short	0x0100
        /*020e*/ 	.byte	0x05
	.zero		1


	//   ....[13]....
        /*0210*/ 	.word	0x00000400
        /*0214*/ 	.word	0x000000ff
        /*0218*/ 	.word	0x00031870
        /*021c*/ 	.short	0x0100
        /*021e*/ 	.byte	0x05
	.zero		1


	//   ....[14]....
        /*0220*/ 	.word	0x00000410
        /*0224*/ 	.word	0x000000ff
        /*0228*/ 	.word	0x00031868
        /*022c*/ 	.short	0x0100
        /*022e*/ 	.byte	0x05
	.zero		1


	//   ....[15]....
        /*0230*/ 	.word	0x00000420
        /*0234*/ 	.word	0x000000ff
        /*0238*/ 	.word	0x00031878
        /*023c*/ 	.short	0x0100
        /*023e*/ 	.byte	0x05
	.zero		1


	//   ....[16]....
        /*0240*/ 	.word	0x00000a30
        /*0244*/ 	.word	0x00000002
        /*0248*/ 	.word	0x00031800
        /*024c*/ 	.short	0x010a
        /*024e*/ 	.byte	0xff
	.zero		1


	//   ....[17]....
        /*0250*/ 	.word	0x00000dd0
        /*0254*/ 	.word	0x00000002
        /*0258*/ 	.word	0x00000000
        /*025c*/ 	.short	0x0101
        /*025e*/ 	.byte	0xff
	.zero		1


	//   ....[18]....
        /*0260*/ 	.word	0x000010f0
        /*0264*/ 	.word	0x00000000
        /*0268*/ 	.word	0x00031870
        /*026c*/ 	.short	0x010a
        /*026e*/ 	.byte	0x08
	.zero		1


	//   ....[19]....
        /*0270*/ 	.word	0x00001170
        /*0274*/ 	.word	0x000000ff
        /*0278*/ 	.word	0x00031840
        /*027c*/ 	.short	0x010a
        /*027e*/ 	.byte	0x0a
	.zero		1


	//   ....[20]....
        /*0280*/ 	.word	0x00001540
        /*0284*/ 	.word	0x000000ff
        /*0288*/ 	.word	0x00031840
        /*028c*/ 	.short	0x010a
        /*028e*/ 	.byte	0x0d
	.zero		1


	//   ....[21]....
        /*0290*/ 	.word	0x00001b40
        /*0294*/ 	.word	0x00000008
        /*0298*/ 	.word	0x00031820
        /*029c*/ 	.short	0x010a
        /*029e*/ 	.byte	0xff
	.zero		1


	//   ....[22]....
        /*02a0*/ 	.word	0x00001e80
        /*02a4*/ 	.word	0x00000008
        /*02a8*/ 	.word	0x00031828
        /*02ac*/ 	.short	0x010a
        /*02ae*/ 	.byte	0xff
	.zero		1


	//   ....[23]....
        /*02b0*/ 	.word	0x00001fe0
        /*02b4*/ 	.word	0x00000008
        /*02b8*/ 	.word	0x00031830
        /*02bc*/ 	.short	0x010a
        /*02be*/ 	.byte	0xff
	.zero		1


	//   ....[24]....
        /*02c0*/ 	.word	0x00002130
        /*02c4*/ 	.word	0x00000008
        /*02c8*/ 	.word	0x00031838
        /*02cc*/ 	.short	0x010a
        /*02ce*/ 	.byte	0xff
	.zero		1


	//   ....[25]....
        /*02d0*/ 	.word	0x000026d0
        /*02d4*/ 	.word	0x00000002
        /*02d8*/ 	.word	0x00031860
        /*02dc*/ 	.short	0x010a
        /*02de*/ 	.byte	0xff
	.zero		1


	//   ....[26]....
        /*02e0*/ 	.word	0x00003800
        /*02e4*/ 	.word	0x00000002
        /*02e8*/ 	.word	0x00000000
        /*02ec*/ 	.short	0x0101
        /*02ee*/ 	.byte	0xff
	.zero		1


	//   ....[27]....
        /*02f0*/ 	.word	0x00003b90
        /*02f4*/ 	.word	0x00000002
        /*02f8*/ 	.word	0x00031800
        /*02fc*/ 	.short	0x010a
        /*02fe*/ 	.byte	0xff
	.zero		1


	//   ....[28]....
        /*0300*/ 	.word	0x00003c10
        /*0304*/ 	.word	0x00000000
        /*0308*/ 	.word	0x00031870
        /*030c*/ 	.short	0x010a
        /*030e*/ 	.byte	0xff
	.zero		1


	//   ....[29]....
        /*0310*/ 	.word	0x00003c80
        /*0314*/ 	.word	0x00000002
        /*0318*/ 	.word	0x00031840
        /*031c*/ 	.short	0x010a
        /*031e*/ 	.byte	0xff
	.zero		1


	//   ....[30]....
        /*0320*/ 	.word	0x00003cf0
        /*0324*/ 	.word	0x00000002
        /*0328*/ 	.word	0x00031840
        /*032c*/ 	.short	0x010a
        /*032e*/ 	.byte	0xff
	.zero		1


	//   ....[31]....
        /*0330*/ 	.word	0x00003d60
        /*0334*/ 	.word	0x00000008
        /*0338*/ 	.word	0x00031820
        /*033c*/ 	.short	0x010a
        /*033e*/ 	.byte	0xff
	.zero		1


	//   ....[32]....
        /*0340*/ 	.word	0x00003dd0
        /*0344*/ 	.word	0x00000008
        /*0348*/ 	.word	0x00031828
        /*034c*/ 	.short	0x010a
        /*034e*/ 	.byte	0xff
	.zero		1


	//   ....[33]....
        /*0350*/ 	.word	0x00003e40
        /*0354*/ 	.word	0x00000008
        /*0358*/ 	.word	0x00031830
        /*035c*/ 	.short	0x010a
        /*035e*/ 	.byte	0xff
	.zero		1


	//   ....[34]....
        /*0360*/ 	.word	0x00003eb0
        /*0364*/ 	.word	0x00000008
        /*0368*/ 	.word	0x00031838
        /*036c*/ 	.short	0x010a
        /*036e*/ 	.byte	0xff
	.zero		1


	//   ....[35]....
        /*0370*/ 	.word	0x00003f10
        /*0374*/ 	.word	0x00000002
        /*0378*/ 	.word	0x00031860
        /*037c*/ 	.short	0x010a
        /*037e*/ 	.byte	0xff
	.zero		1


	//----- nvinfo : EIATTR_NUM_MBARRIERS
	.align		4
.L_57:
        /*0380*/ 	.byte	0x03, 0x38
        /*0382*/ 	.short	0x0010


	//----- nvinfo : EIATTR_EXIT_INSTR_OFFSETS
	.align		4
        /*0384*/ 	.byte	0x04, 0x1c
        /*0386*/ 	.short	(.L_59 - .L_58)


	//   ....[0]....
.L_58:
        /*0388*/ 	.word	0x00000830


	//   ....[1]....
        /*038c*/ 	.word	0x00000e20


	//   ....[2]....
        /*0390*/ 	.word	0x00000ef0


	//   ....[3]....
        /*0394*/ 	.word	0x00001860


	//   ....[4]....
        /*0398*/ 	.word	0x000018d0


	//   ....[5]....
        /*039c*/ 	.word	0x000022c0


	//   ....[6]....
        /*03a0*/ 	.word	0x00002320


	//   ....[7]....
        /*03a4*/ 	.word	0x00003980


	//   ....[8]....
        /*03a8*/ 	.word	0x00003b70


	//----- nvinfo : EIATTR_MAX_THREADS
	.align		4
.L_59:
        /*03ac*/ 	.byte	0x04, 0x05
        /*03ae*/ 	.short	(.L_61 - .L_60)
.L_60:
        /*03b0*/ 	.word	0x00000100
        /*03b4*/ 	.word	0x00000001
        /*03b8*/ 	.word	0x00000001


	//----- nvinfo : EIATTR_CRS_STACK_SIZE
	.align		4
.L_61:
        /*03bc*/ 	.byte	0x04, 0x1e
        /*03be*/ 	.short	(.L_63 - .L_62)
.L_62:
        /*03c0*/ 	.word	0x00000000


	//----- nvinfo : EIATTR_CBANK_PARAM_SIZE
	.align		4
.L_63:
        /*03c4*/ 	.byte	0x03, 0x19
        /*03c6*/ 	.short	0x02c0


	//----- nvinfo : EIATTR_PARAM_CBANK
	.align		4
        /*03c8*/ 	.byte	0x04, 0x0a
        /*03ca*/ 	.short	(.L_65 - .L_64)
	.align		4
.L_64:
        /*03cc*/ 	.word	index@(.nv.constant0._ZN9deep_gemm24sm100_fp8_gemm_1d1d_implILN4cute4UMMA5MajorE0ELS3_0ELj0ELj4096ELj7168ELj128ELj192ELj128ELj64ELj128ELj128ELj128ELj4ELj128ELj128ELj1ELb0ELj146ELNS_8GemmTypeE1ELb0EN7cutlass10bfloat16_tENS_16EpilogueIdentityEEEvPijjj14CUtensorMap_stS9_S9_S9_S9_)
        /*03d0*/ 	.short	0x0380
        /*03d2*/ 	.short	0x02c0


	//----- nvinfo : EIATTR_SW_WAR
	.align		4
.L_65:
        /*03d4*/ 	.byte	0x04, 0x36
        /*03d6*/ 	.short	(.L_67 - .L_66)
.L_66:
        /*03d8*/ 	.word	0x00000008
.L_67:


//--------------------- .nv.compat                --------------------------
	.section	.nv.compat,"",@"SHT_CUDA_COMPAT_INFO"
	.align	4
        /*0000*/ 	.byte	0x02, 0x02, 0x02, 0x00, 0x02, 0x05, 0x05, 0x00, 0x02, 0x03, 0x01, 0x00, 0x02, 0x06, 0x01, 0x00


//--------------------- .nv.callgraph             --------------------------
	.section	.nv.callgraph,"",@"SHT_CUDA_CALLGRAPH"
	.align	4
	.sectionentsize	8
	.align		4
        /*0000*/ 	.word	0x00000000
	.align		4
        /*0004*/ 	.word	0xffffffff
	.align		4
        /*0008*/ 	.word	0x00000000
	.align		4
        /*000c*/ 	.word	0xfffffffe
	.align		4
        /*0010*/ 	.word	0x00000000
	.align		4
        /*0014*/ 	.word	0xfffffffd
	.align		4
        /*0018*/ 	.word	0x00000000
	.align		4
        /*001c*/ 	.word	0xfffffffc


//--------------------- .nv.constant4             --------------------------
	.section	.nv.constant4,"a",@progbits
	.align	8
	.align		8
.nv.constant4:
        /*0000*/ 	.dword	_ZN47_INTERNAL_b2f498c3_9_kernel_cu_916362eb_28925894cuda3std3__45__cpo5beginE
	.align		8
        /*0008*/ 	.dword	_ZN47_INTERNAL_b2f498c3_9_kernel_cu_916362eb_28925894cuda3std3__45__cpo3endE
	.align		8
        /*0010*/ 	.dword	_ZN47_INTERNAL_b2f498c3_9_kernel_cu_916362eb_28925894cuda3std3__45__cpo6cbeginE
	.align		8
        /*0018*/ 	.dword	_ZN47_INTERNAL_b2f498c3_9_kernel_cu_916362eb_28925894cuda3std3__45__cpo4cendE
	.align		8
        /*0020*/ 	.dword	_ZN47_INTERNAL_b2f498c3_9_kernel_cu_916362eb_28925894cuda3std3__449_GLOBAL__N__b2f498c3_9_kernel_cu_916362eb_28925896ignoreE
	.align		8
        /*0028*/ 	.dword	_ZN47_INTERNAL_b2f498c3_9_kernel_cu_916362eb_28925894cuda3std3__419piecewise_constructE
	.align		8
        /*0030*/ 	.dword	_ZN47_INTERNAL_b2f498c3_9_kernel_cu_916362eb_28925894cuda3std3__48in_placeE
	.align		8
        /*0038*/ 	.dword	_ZN47_INTERNAL_b2f498c3_9_kernel_cu_916362eb_28925894cuda3std6ranges3__45__cpo4swapE
	.align		8
        /*0040*/ 	.dword	_ZN47_INTERNAL_b2f498c3_9_kernel_cu_916362eb_28925894cuda3std6ranges3__45__cpo9iter_moveE
	.align		8
        /*0048*/ 	.dword	_ZN47_INTERNAL_b2f498c3_9_kernel_cu_916362eb_28925894cute7productE
	.align		8
        /*0050*/ 	.dword	_ZN47_INTERNAL_b2f498c3_9_kernel_cu_916362eb_28925894cute1_E


//--------------------- .text._ZN9deep_gemm24sm100_fp8_gemm_1d1d_implILN4cute4UMMA5MajorE0ELS3_0ELj0ELj4096ELj7168ELj128ELj192ELj128ELj64ELj128ELj128ELj128ELj4ELj128ELj128ELj1ELb0ELj146ELNS_8GemmTypeE1ELb0EN7cutlass10bfloat16_tENS_16EpilogueIdentityEEEvPijjj14CUtensorMap_stS9_S9_S9_S9_ --------------------------
	.section	.text._ZN9deep_gemm24sm100_fp8_gemm_1d1d_implILN4cute4UMMA5MajorE0ELS3_0ELj0ELj4096ELj7168ELj128ELj192ELj128ELj64ELj128ELj128ELj128ELj4ELj128ELj128ELj1ELb0ELj146ELNS_8GemmTypeE1ELb0EN7cutlass10bfloat16_tENS_16EpilogueIdentityEEEvPijjj14CUtensorMap_stS9_S9_S9_S9_,"ax",@progbits
	.align	128
        .global         _ZN9deep_gemm24sm100_fp8_gemm_1d1d_implILN4cute4UMMA5MajorE0ELS3_0ELj0ELj4096ELj7168ELj128ELj192ELj128ELj64ELj128ELj128ELj128ELj4ELj128ELj128ELj1ELb0ELj146ELNS_8GemmTypeE1ELb0EN7cutlass10bfloat16_tENS_16EpilogueIdentityEEEvPijjj14CUtensorMap_stS9_S9_S9_S9_
        .type           _ZN9deep_gemm24sm100_fp8_gemm_1d1d_implILN4cute4UMMA5MajorE0ELS3_0ELj0ELj4096ELj7168ELj128ELj192ELj128ELj64ELj128ELj128ELj128ELj4ELj128ELj128ELj1ELb0ELj146ELNS_8GemmTypeE1ELb0EN7cutlass10bfloat16_tENS_16EpilogueIdentityEEEvPijjj14CUtensorMap_stS9_S9_S9_S9_,@function
        .size           _ZN9deep_gemm24sm100_fp8_gemm_1d1d_implILN4cute4UMMA5MajorE0ELS3_0ELj0ELj4096ELj7168ELj128ELj192ELj128ELj64ELj128ELj128ELj128ELj4ELj128ELj128ELj1ELb0ELj146ELNS_8GemmTypeE1ELb0EN7cutlass10bfloat16_tENS_16EpilogueIdentityEEEvPijjj14CUtensorMap_stS9_S9_S9_S9_,(.L_x_69 - _ZN9deep_gemm24sm100_fp8_gemm_1d1d_implILN4cute4UMMA5MajorE0ELS3_0ELj0ELj4096ELj7168ELj128ELj192ELj128ELj64ELj128ELj128ELj128ELj4ELj128ELj128ELj1ELb0ELj146ELNS_8GemmTypeE1ELb0EN7cutlass10bfloat16_tENS_16EpilogueIdentityEEEvPijjj14CUtensorMap_stS9_S9_S9_S9_)
        .other          _ZN9deep_gemm24sm100_fp8_gemm_1d1d_implILN4cute4UMMA5MajorE0ELS3_0ELj0ELj4096ELj7168ELj128ELj192ELj128ELj64ELj128ELj128ELj128ELj4ELj128ELj128ELj1ELb0ELj146ELNS_8GemmTypeE1ELb0EN7cutlass10bfloat16_tENS_16EpilogueIdentityEEEvPijjj14CUtensorMap_stS9_S9_S9_S9_,@"STO_CUDA_ENTRY STV_DEFAULT"
_ZN9deep_gemm24sm100_fp8_gemm_1d1d_implILN4cute4UMMA5MajorE0ELS3_0ELj0ELj4096ELj7168ELj128ELj192ELj128ELj64ELj128ELj128ELj128ELj4ELj128ELj128ELj1ELb0ELj146ELNS_8GemmTypeE1ELb0EN7cutlass10bfloat16_tENS_16EpilogueIdentityEEEvPijjj14CUtensorMap_stS9_S9_S9_S9_:
.text._ZN9deep_gemm24sm100_fp8_gemm_1d1d_implILN4cute4UMMA5MajorE0ELS3_0ELj0ELj4096ELj7168ELj128ELj192ELj128ELj64ELj128ELj128ELj128ELj4ELj128ELj128ELj1ELb0ELj146ELNS_8GemmTypeE1ELb0EN7cutlass10bfloat16_tENS_16EpilogueIdentityEEEvPijjj14CUtensorMap_stS9_S9_S9_S9_:
[----:B------:R-:W1:Y:S01]  /*0000*/  LDC R1, c[0x0][0x37c] ;  /* 0x0000df00ff017b82 */ /* 0x000e620000000800 */
[----:B------:R-:W2:Y:S02]  /*0010*/  S2R R0, SR_TID.X ;  /* 0x0000000000007919 */ /* 0x000ea40000002100 */
[----:B--2---:R-:W-:-:S05]  /*0020*/  SHF.R.U32.HI R0, RZ, 0x5, R0 ;  /* 0x00000005ff007819 */ /* 0x004fca0000011600 */
[----:B------:R-:W2:Y:S02]  /*0030*/  SHFL.IDX PT, R3, R0, RZ, 0x1f ;  /* 0x00001fff00037589 */ /* 0x000ea400000e0000 */
[----:B--2---:R-:W-:-:S13]  /*0040*/  ISETP.NE.AND P0, PT, R3, 0x2, PT ;  /* 0x000000020300780c */ /* 0x004fda0003f05270 */
[----:B-1----:R-:W-:Y:S05]  /*0050*/  @!P0 BRA `(.L_x_0) ;  /* 0x0000000400008947 */ /* 0x002fea0003800000 */
[----:B------:R-:W-:-:S13]  /*0060*/  ISETP.NE.AND P0, PT, R3, 0x1, PT ;  /* 0x000000010300780c */ /* 0x000fda0003f05270 */
[----:B------:R-:W-:Y:S05]  /*0070*/  @!P0 BRA `(.L_x_1) ;  /* 0x0000000000608947 */ /* 0x000fea0003800000 */
[----:B------:R-:W-:-:S13]  /*0080*/  ISETP.NE.AND P0, PT, R3, RZ, PT ;  /* 0x000000ff0300720c */ /* 0x000fda0003f05270 */
[----:B------:R-:W-:Y:S05]  /*0090*/  @P0 BRA `(.L_x_2) ;  /* 0x0000000400a80947 */ /* 0x000fea0003800000 */
[----:B------:R-:W-:Y:S01]  /*00a0*/  ELECT P0, URZ, PT ;  /* 0x0000000000ff782f */ /* 0x000fe20003800000 */
[----:B------:R-:W-:-:S12]  /*00b0*/  BSSY.RECONVERGENT B0, `(.L_x_3) ;  /* 0x0000013000007945 */ /* 0x000fd80003800200 */
[----:B------:R-:W-:Y:S05]  /*00c0*/  @!P0 BRA `(.L_x_4) ;  /* 0x0000000000448947 */ /* 0x000fea0003800000 */
[----:B------:R-:W1:Y:S02]  /*00d0*/  LDCU.64 UR4, c[0x0][0x348] ;  /* 0x00006900ff0477ac */ /* 0x000e640008000a00 */
[----:B-1----:R-:W-:Y:S02]  /*00e0*/  UIADD3 UR12, UP4, UPT, UR4, 0x40, URZ ;  /* 0x00000040040c7890 */ /* 0x002fe4000ff9e0ff */
[----:B------:R-:W-:Y:S02]  /*00f0*/  UIADD3 UR10, UP3, UPT, UR4, 0xc0, URZ ;  /* 0x000000c0040a7890 */ /* 0x000fe4000ff7e0ff */
[----:B------:R-:W-:Y:S02]  /*0100*/  UIADD3 UR8, UP2, UPT, UR4, 0x140, URZ ;  /* 0x0000014004087890 */ /* 0x000fe4000ff5e0ff */
[----:B------:R-:W-:Y:S02]  /*0110*/  UIADD3 UR6, UP1, UPT, UR4, 0x1c0, URZ ;  /* 0x000001c004067890 */ /* 0x000fe4000ff3e0ff */
[----:B------:R-:W-:-:S02]  /*0120*/  UIADD3 UR4, UP0, UPT, UR4, 0x240, URZ ;  /* 0x0000024004047890 */ /* 0x000fc4000ff1e0ff */
[----:B------:R-:W-:Y:S02]  /*0130*/  UIADD3.X UR13, UPT, UPT, URZ, UR5, URZ, UP4, !UPT ;  /* 0x00000005ff0d7290 */ /* 0x000fe4000a7fe4ff */
[----:B------:R-:W-:Y:S02]  /*0140*/  UIADD3.X UR11, UPT, UPT, URZ, UR5, URZ, UP3, !UPT ;  /* 0x00000005ff0b7290 */ /* 0x000fe40009ffe4ff */
[----:B------:R-:W-:Y:S02]  /*0150*/  UIADD3.X UR9, UPT, UPT, URZ, UR5, URZ, UP2, !UPT ;  /* 0x00000005ff097290 */ /* 0x000fe400097fe4ff */
[----:B------:R-:W-:Y:S02]  /*0160*/  UIADD3.X UR7, UPT, UPT, URZ, UR5, URZ, UP1, !UPT ;  /* 0x00000005ff077290 */ /* 0x000fe40008ffe4ff */
[----:B------:R-:W-:Y:S01]  /*0170*/  UIADD3.X UR5, UPT, UPT, URZ, UR5, URZ, UP0, !UPT ;  /* 0x00000005ff057290 */ /* 0x000fe200087fe4ff */
[----:B------:R1:W-:Y:S02]  /*0180*/  UTMACCTL.PF [UR12] ;  /* 0x000000000c0079b9 */ /* 0x0003e40008040000 */
[----:B------:R1:W-:Y:S02]  /*0190*/  UTMACCTL.PF [UR10] ;  /* 0x000000000a0079b9 */ /* 0x0003e40008040000 */
[----:B------:R1:W-:Y:S02]  /*01a0*/  UTMACCTL.PF [UR8] ;  /* 0x00000000080079b9 */ /* 0x0003e40008040000 */
[----:B------:R1:W-:Y:S02]  /*01b0*/  UTMACCTL.PF [UR6] ;  /* 0x00000000060079b9 */ /* 0x0003e40008040000 */
[----:B------:R1:W-:Y:S02]  /*01c0*/  UTMACCTL.PF [UR4] ;  /* 0x00000000040079b9 */ /* 0x0003e40008040000 */
[----:B-1----:R-:W-:Y:S01]  /*01d0*/  NOP ;  /* 0x0000000000007918 */ /* 0x002fe20000000000 */
.L_x_4:
[----:B------:R-:W-:Y:S05]  /*01e0*/  BSYNC.RECONVERGENT B0 ;  /* 0x0000000000007941 */ /* 0x000fea0003800200 */
.L_x_3:
[----:B------:R-:W-:Y:S05]  /*01f0*/  BRA `(.L_x_2) ;  /* 0x0000000400507947 */ /* 0x000fea0003800000 */
.L_x_1:
[----:B------:R-:W-:Y:S01]  /*0200*/  ELECT P0, URZ, PT ;  /* 0x0000000000ff782f */ /* 0x000fe20003800000 */
[----:B------:R-:W-:-:S12]  /*0210*/  BSSY.RECONVERGENT B0, `(.L_x_5) ;  /* 0x0000023000007945 */ /* 0x000fd80003800200 */
[----:B------:R-:W-:Y:S05]  /*0220*/  @!P0 BRA `(.L_x_6) ;  /* 0x0000000000848947 */ /* 0x000fea0003800000 */
[----:B------:R-:W1:Y:S01]  /*0230*/  S2UR UR5, SR_CgaCtaId ;  /* 0x00000000000579c3 */ /* 0x000e620000008800 */
[----:B------:R-:W-:Y:S01]  /*0240*/  UMOV UR7, 0x400 ;  /* 0x0000040000077882 */ /* 0x000fe20000000000 */
[----:B------:R-:W-:Y:S01]  /*0250*/  UMOV UR6, 0x1 ;  /* 0x0000000100067882 */ /* 0x000fe20000000000 */
[----:B------:R-:W-:Y:S02]  /*0260*/  UMOV UR4, 0x20 ;  /* 0x0000002000047882 */ /* 0x000fe40000000000 */
[----:B------:R-:W-:-:S04]  /*0270*/  UIADD3 UR8, UPT, UPT, -UR4, 0x100000, URZ ;  /* 0x0010000004087890 */ /* 0x000fc8000fffe1ff */
[----:B------:R-:W-:Y:S02]  /*0280*/  USHF.L.U32 UR9, UR8, 0xb, URZ ;  /* 0x0000000b08097899 */ /* 0x000fe400080006ff */
[----:B------:R-:W-:Y:S01]  /*0290*/  USHF.L.U32 UR8, UR8, 0x1, URZ ;  /* 0x0000000108087899 */ /* 0x000fe200080006ff */
[----:B------:R-:W-:Y:S02]  /*02a0*/  UMOV UR4, 0x80 ;  /* 0x0000008000047882 */ /* 0x000fe40000000000 */
[----:B------:R-:W-:-:S04]  /*02b0*/  UIADD3 UR10, UPT, UPT, -UR4, 0x100000, URZ ;  /* 0x00100000040a7890 */ /* 0x000fc8000fffe1ff */
[----:B------:R-:W-:Y:S02]  /*02c0*/  USHF.L.U32 UR11, UR10, 0xb, URZ ;  /* 0x0000000b0a0b7899 */ /* 0x000fe400080006ff */
[----:B------:R-:W-:Y:S02]  /*02d0*/  USHF.L.U32 UR10, UR10, 0x1, URZ ;  /* 0x000000010a0a7899 */ /* 0x000fe400080006ff */
[----:B-1----:R-:W-:Y:S02]  /*02e0*/  ULEA UR5, UR5, UR7, 0x18 ;  /* 0x0000000705057291 */ /* 0x002fe4000f8ec0ff */
[----:B------:R-:W-:-:S04]  /*02f0*/  UIADD3 UR6, UPT, UPT, -UR6, 0x100000, URZ ;  /* 0x0010000006067890 */ /* 0x000fc8000fffe1ff */
[----:B------:R-:W-:Y:S02]  /*0300*/  USHF.L.U32 UR7, UR6, 0xb, URZ ;  /* 0x0000000b06077899 */ /* 0x000fe400080006ff */
[----:B------:R-:W-:Y:S01]  /*0310*/  USHF.L.U32 UR6, UR6, 0x1, URZ ;  /* 0x0000000106067899 */ /* 0x000fe200080006ff */
[----:B------:R-:W1:Y:S11]  /*0320*/  FENCE.VIEW.ASYNC.S ;  /* 0x00000000000073c6 */ /* 0x000e760000000000 */
[----:B-1----:R1:W2:Y:S01]  /*0330*/  SYNCS.EXCH.64 URZ, [UR5+0x31800], UR6 ;  /* 0x0318000605ff75b2 */ /* 0x0022a20008000100 */
[----:B------:R1:W3:Y:S01]  /*0340*/  SYNCS.EXCH.64 URZ, [UR5+0x31820], UR6 ;  /* 0x0318200605ff75b2 */ /* 0x0002e20008000100 */
[----:B------:R1:W4:Y:S01]  /*0350*/  SYNCS.EXCH.64 URZ, [UR5+0x31840], UR8 ;  /* 0x0318400805ff75b2 */ /* 0x0003220008000100 */
[----:B------:R1:W1:Y:S01]  /*0360*/  SYNCS.EXCH.64 URZ, [UR5+0x31808], UR6 ;  /* 0x0318080605ff75b2 */ /* 0x0002620008000100 */
        /* <DEDUP_REMOVED lines=12> */
[----:B------:R-:W-:Y:S01]  /*0430*/  NOP ;  /* 0x0000000000007918 */ /* 0x000fe20000000000 */
.L_x_6:
[----:B-1----:R-:W-:Y:S05]  /*0440*/  BSYNC.RECONVERGENT B0 ;  /* 0x0000000000007941 */ /* 0x002fea0003800200 */
.L_x_5:
[----:B------:R-:W-:Y:S05]  /*0450*/  BRA `(.L_x_2) ;  /* 0x0000000000b87947 */ /* 0x000fea0003800000 */
.L_x_0:
[----:B------:R-:W1:Y:S01]  /*0460*/  S2UR UR6, SR_CgaCtaId ;  /* 0x00000000000679c3 */ /* 0x000e620000008800 */
[----:B------:R-:W-:Y:S01]  /*0470*/  NOP ;  /* 0x0000000000007918 */ /* 0x000fe20000000000 */
[----:B------:R-:W-:Y:S01]  /*0480*/  UMOV UR4, 0x40 ;  /* 0x0000004000047882 */ /* 0x000fe20000000000 */
[----:B------:R-:W-:Y:S01]  /*0490*/  UMOV UR5, 0x400 ;  /* 0x0000040000057882 */ /* 0x000fe20000000000 */
[----:B-1----:R-:W-:Y:S02]  /*04a0*/  ULEA UR4, UR6, UR4, 0x18 ;  /* 0x0000000406047291 */ /* 0x002fe4000f8ec0ff */
[----:B------:R-:W-:-:S07]  /*04b0*/  ULEA UR5, UR6, UR5, 0x18 ;  /* 0x0000000506057291 */ /* 0x000fce000f8ec0ff */
[----:B------:R-:W1:Y:S02]  /*04c0*/  LDS.U8 R0, [UR4] ;  /* 0x00000004ff007984 */ /* 0x000e640008000000 */
[----:B-1----:R-:W-:-:S13]  /*04d0*/  ISETP.NE.AND P0, PT, R0, RZ, PT ;  /* 0x000000ff0000720c */ /* 0x002fda0003f05270 */
[----:B------:R-:W-:Y:S05]  /*04e0*/  @P0 BRA `(.L_x_7) ;  /* 0x00000000007c0947 */ /* 0x000fea0003800000 */
[----:B------:R-:W-:-:S13]  /*04f0*/  ELECT P0, URZ, PT ;  /* 0x0000000000ff782f */ /* 0x000fda0003800000 */
[----:B------:R-:W-:Y:S05]  /*0500*/  @!P0 BRA `(.L_x_8) ;  /* 0x0000000000848947 */ /* 0x000fea0003800000 */
[----:B------:R-:W-:Y:S01]  /*0510*/  UMOV UR4, 0x10 ;  /* 0x0000001000047882 */ /* 0x000fe20000000000 */
[----:B------:R-:W-:-:S04]  /*0520*/  IMAD.MOV.U32 R2, RZ, RZ, 0xffff ;  /* 0x0000ffffff027424 */ /* 0x000fc800078e00ff */
[----:B------:R-:W-:Y:S04]  /*0530*/  DEPBAR.LE SB1, 0x36 ;  /* 0x00009d800000791a */ /* 0x000fe80000000000 */
[----:B------:R-:W1:Y:S02]  /*0540*/  UTCATOMSWS.FIND_AND_SET.ALIGN UP0, UR4, UR4 ;  /* 0x00000004000475e3 */ /* 0x000e640008000800 */
[----:B-1----:R-:W-:Y:S01]  /*0550*/  PLOP3.LUT P0, PT, PT, PT, UP0, 0x80, 0x8 ;  /* 0x000000000008781c */ /* 0x002fe20003f0f008 */
[----:B------:R-:W-:-:S03]  /*0560*/  IMAD.U32 R5, RZ, RZ, UR4 ;  /* 0x00000004ff057e24 */ /* 0x000fc6000f8e00ff */
[----:B------:R-:W-:-:S04]  /*0570*/  SEL R0, RZ, 0xffffffff, !P0 ;  /* 0xffffffffff007807 */ /* 0x000fc80004000000 */
[----:B------:R-:W-:Y:S01]  /*0580*/  ISETP.NE.AND P0, PT, R0, RZ, PT ;  /* 0x000000ff0000720c */ /* 0x000fe20003f05270 */
[----:B------:R-:W-:-:S12]  /*0590*/  IMAD.MOV.U32 R0, RZ, RZ, 0x1 ;  /* 0x00000001ff007424 */ /* 0x000fd800078e00ff */
[----:B------:R-:W-:Y:S05]  /*05a0*/  @P0 BRA `(.L_x_9) ;  /* 0x0000000000240947 */ /* 0x000fea0003800000 */
.L_x_10:
[----:B------:R-:W-:Y:S05]  /*05b0*/  NANOSLEEP 0x64 ;  /* 0x000000640000795d */ /* 0x000fea0003800000 */
[----:B------:R-:W-:-:S05]  /*05c0*/  UMOV UR4, 0x10 ;  /* 0x0000001000047882 */ /* 0x000fca0000000000 */
[----:B------:R-:W-:Y:S04]  /*05d0*/  DEPBAR.LE SB1, 0x36 ;  /* 0x00009d800000791a */ /* 0x000fe80000000000 */
[----:B------:R-:W1:Y:S02]  /*05e0*/  UTCATOMSWS.FIND_AND_SET.ALIGN UP0, UR4, UR4 ;  /* 0x00000004000475e3 */ /* 0x000e640008000800 */
[----:B-1----:R-:W-:Y:S01]  /*05f0*/  PLOP3.LUT P0, PT, PT, PT, UP0, 0x80, 0x8 ;  /* 0x000000000008781c */ /* 0x002fe20003f0f008 */
[----:B------:R-:W-:-:S03]  /*0600*/  IMAD.U32 R5, RZ, RZ, UR4 ;  /* 0x00000004ff057e24 */ /* 0x000fc6000f8e00ff */
[----:B------:R-:W-:-:S04]  /*0610*/  SEL R4, RZ, 0xffffffff, !P0 ;  /* 0xffffffffff047807 */ /* 0x000fc80004000000 */
[----:B------:R-:W-:-:S13]  /*0620*/  ISETP.NE.AND P0, PT, R4, RZ, PT ;  /* 0x000000ff0400720c */ /* 0x000fda0003f05270 */
[----:B------:R-:W-:Y:S05]  /*0630*/  @!P0 BRA `(.L_x_10) ;  /* 0xfffffffc00dc8947 */ /* 0x000fea000383ffff */
.L_x_9:
[C---:B------:R-:W-:Y:S01]  /*0640*/  VIADD R4, R5.reuse, 0x10 ;  /* 0x0000001005047836 */ /* 0x040fe20000000000 */
[----:B------:R-:W-:Y:S01]  /*0650*/  UMOV UR4, 0x50 ;  /* 0x0000005000047882 */ /* 0x000fe20000000000 */
[----:B------:R-:W-:Y:S01]  /*0660*/  SHF.L.U32 R2, R2, R5, RZ ;  /* 0x0000000502027219 */ /* 0x000fe200000006ff */
[----:B------:R-:W-:Y:S01]  /*0670*/  ULEA UR4, UR6, UR4, 0x18 ;  /* 0x0000000406047291 */ /* 0x000fe2000f8ec0ff */
[----:B------:R-:W-:Y:S01]  /*0680*/  IMAD.SHL.U32 R5, R5, 0x20, RZ ;  /* 0x0000002005057824 */ /* 0x000fe200078e00ff */
[----:B------:R-:W-:-:S04]  /*0690*/  SHF.L.U32 R0, R0, R4, RZ ;  /* 0x0000000400007219 */ /* 0x000fc800000006ff */
[----:B------:R-:W-:-:S05]  /*06a0*/  LOP3.LUT R0, R0, R2, RZ, 0xfc, !PT ;  /* 0x0000000200007212 */ /* 0x000fca00078efcff */
[----:B------:R1:W-:Y:S04]  /*06b0*/  ATOMS.OR RZ, [UR4], R0 ;  /* 0x00000000ffff798c */ /* 0x0003e8000b000004 */
[----:B------:R1:W-:Y:S01]  /*06c0*/  STS [UR5+0x31880], R5 ;  /* 0x03188005ff007988 */ /* 0x0003e20008000805 */
[----:B------:R-:W-:Y:S05]  /*06d0*/  BRA `(.L_x_8) ;  /* 0x0000000000107947 */ /* 0x000fea0003800000 */
.L_x_7:
[----:B------:R-:W-:Y:S02]  /*06e0*/  MOV R0, 0xffffffff ;  /* 0xffffffff00007802 */ /* 0x000fe40000000f00 */
[----:B------:R-:W-:-:S03]  /*06f0*/  MOV R4, 0x720 ;  /* 0x0000072000047802 */ /* 0x000fc60000000f00 */
[----:B------:R1:W-:Y:S04]  /*0700*/  STS [UR5+0x31880], R0 ;  /* 0x03188000ff007988 */ /* 0x0003e80008000805 */
[----:B-1----:R-:W-:Y:S05]  /*0710*/  CALL.REL.NOINC `($__internal_1_$__cuda_sm10x_tcgen05_guardrail_trap_phase_invalid_during_alloc) ;  /* 0x00000038001c7944 */ /* 0x002fea0003c00000 */
.L_x_8:
[----:B------:R-:W-:Y:S05]  /*0720*/  WARPSYNC.ALL ;  /* 0x0000000000007948 */ /* 0x000fea0003800000 */
[----:B------:R-:W-:Y:S01]  /*0730*/  NOP ;  /* 0x0000000000007918 */ /* 0x000fe20000000000 */
.L_x_2:
[----:B-1----:R-:W1:Y:S01]  /*0740*/  LDC R0, c[0x0][0x388] ;  /* 0x0000e200ff007b82 */ /* 0x002e620000000800 */
[----:B------:R-:W4:Y:S07]  /*0750*/  S2R R21, SR_LANEID ;  /* 0x0000000000157919 */ /* 0x000f2e0000000000 */
[----:B--234-:R-:W-:Y:S01]  /*0760*/  BAR.SYNC.DEFER_BLOCKING 0x0 ;  /* 0x0000000000007b1d */ /* 0x01cfe20000010000 */
[----:B------:R-:W-:Y:S02]  /*0770*/  ISETP.NE.AND P0, PT, R3, RZ, PT ;  /* 0x000000ff0300720c */ /* 0x000fe40003f05270 */
[----:B-1----:R-:W-:-:S04]  /*0780*/  IADD3 R0, PT, PT, R0, 0x7f, RZ ;  /* 0x0000007f00007810 */ /* 0x002fc80007ffe0ff */
[----:B------:R-:W-:-:S05]  /*0790*/  SHF.R.U32.HI R20, RZ, 0x7, R0 ;  /* 0x00000007ff147819 */ /* 0x000fca0000011600 */
[----:B------:R-:W-:Y:S02]  /*07a0*/  IMAD R2, R20, 0x16, RZ ;  /* 0x0000001614027824 */ /* 0x000fe400078e02ff */
[----:B------:R-:W-:Y:S05]  /*07b0*/  @!P0 BRA `(.L_x_11) ;  /* 0x0000001000348947 */ /* 0x000fea0003800000 */
[----:B------:R-:W-:Y:S01]  /*07c0*/  ISETP.NE.AND P0, PT, R3, 0x1, PT ;  /* 0x000000010300780c */ /* 0x000fe20003f05270 */
[----:B------:R-:W1:-:S12]  /*07d0*/  S2UR UR5, SR_CgaCtaId ;  /* 0x00000000000579c3 */ /* 0x000e580000008800 */
[----:B------:R-:W-:Y:S05]  /*07e0*/  @!P0 BRA `(.L_x_12) ;  /* 0x0000000400988947 */ /* 0x000fea0003800000 */
[----:B------:R-:W-:-:S13]  /*07f0*/  ISETP.NE.AND P0, PT, R3, 0x2, PT ;  /* 0x000000020300780c */ /* 0x000fda0003f05270 */
[----:B------:R-:W-:Y:S05]  /*0800*/  @P0 BRA `(.L_x_13) ;  /* 0x0000001800bc0947 */ /* 0x000fea0003800000 */
[----:B------:R-:W2:Y:S02]  /*0810*/  S2UR UR4, SR_CTAID.X ;  /* 0x00000000000479c3 */ /* 0x000ea40000002500 */
[----:B--2---:R-:W-:-:S13]  /*0820*/  ISETP.LE.U32.AND P0, PT, R2, UR4, PT ;  /* 0x0000000402007c0c */ /* 0x004fda000bf03070 */
[----:B-1----:R-:W-:Y:S05]  /*0830*/  @P0 EXIT ;  /* 0x000000000000094d */ /* 0x002fea0003800000 */
[----:B------:R-:W-:Y:S01]  /*0840*/  ULOP3.LUT UR4, URZ, UR4, URZ, 0x33, !UPT ;  /* 0x00000004ff047292 */ /* 0x000fe2000f8e33ff */
[----:B------:R-:W-:Y:S01]  /*0850*/  SHF.R.U32.HI R20, RZ, 0x3, R21 ;  /* 0x00000003ff147819 */ /* 0x000fe20000011615 */
[----:B------:R-:W-:Y:S02]  /*0860*/  HFMA2 R16, -RZ, RZ, 0, 0 ;  /* 0x00000000ff107431 */ /* 0x000fe400000001ff */
[----:B------:R-:W-:Y:S01]  /*0870*/  IMAD.MOV.U32 R15, RZ, RZ, RZ ;  /* 0x000000ffff0f7224 */ /* 0x000fe200078e00ff */
[----:B------:R-:W-:Y:S01]  /*0880*/  UMOV UR5, URZ ;  /* 0x000000ff00057c82 */ /* 0x000fe20008000000 */
[----:B------:R-:W-:Y:S01]  /*0890*/  LOP3.LUT R18, R20, 0x2, RZ, 0x3c, !PT ;  /* 0x0000000214127812 */ /* 0x000fe200078e3cff */
[----:B------:R-:W-:Y:S01]  /*08a0*/  VIADD R25, R2, UR4 ;  /* 0x0000000402197c36 */ /* 0x000fe20008000000 */
[C---:B------:R-:W-:Y:S01]  /*08b0*/  LOP3.LUT R17, R20.reuse, 0x3, RZ, 0x3c, !PT ;  /* 0x0000000314117812 */ /* 0x040fe200078e3cff */
[C---:B------:R-:W-:Y:S01]  /*08c0*/  IMAD.SHL.U32 R0, R20.reuse, 0x20, RZ ;  /* 0x0000002014007824 */ /* 0x040fe200078e00ff */
[----:B------:R-:W-:Y:S01]  /*08d0*/  LOP3.LUT R19, R20, 0x1, RZ, 0x3c, !PT ;  /* 0x0000000114137812 */ /* 0x000fe200078e3cff */
[C---:B------:R-:W-:Y:S01]  /*08e0*/  IMAD R20, R21.reuse, 0x4, R20 ;  /* 0x0000000415147824 */ /* 0x040fe200078e0214 */
[----:B------:R-:W-:Y:S01]  /*08f0*/  SHF.R.U32.HI R25, RZ, 0x1, R25 ;  /* 0x00000001ff197819 */ /* 0x000fe20000011619 */
[C---:B------:R-:W-:Y:S01]  /*0900*/  IMAD.IADD R24, R0.reuse, 0x1, R21 ;  /* 0x0000000100187824 */ /* 0x040fe200078e0215 */
[C---:B------:R-:W-:Y:S01]  /*0910*/  LOP3.LUT R23, R0.reuse, 0x20, RZ, 0x3c, !PT ;  /* 0x0000002000177812 */ /* 0x040fe200078e3cff */
[----:B------:R-:W-:Y:S01]  /*0920*/  IMAD R18, R21, 0x4, R18 ;  /* 0x0000000415127824 */ /* 0x000fe200078e0212 */
[C---:B------:R-:W-:Y:S01]  /*0930*/  LOP3.LUT R22, R0.reuse, 0x40, RZ, 0x3c, !PT ;  /* 0x0000004000167812 */ /* 0x040fe200078e3cff */
[----:B------:R-:W-:Y:S01]  /*0940*/  IMAD.HI.U32 R25, R25, -0x1f8fc7e3, RZ ;  /* 0xe070381d19197827 */ /* 0x000fe200078e00ff */
[----:B------:R-:W-:-:S02]  /*0950*/  LOP3.LUT R0, R0, 0x60, RZ, 0x3c, !PT ;  /* 0x0000006000007812 */ /* 0x000fc400078e3cff */
[C---:B------:R-:W-:Y:S01]  /*0960*/  LEA R19, R21.reuse, R19, 0x2 ;  /* 0x0000001315137211 */ /* 0x040fe200078e10ff */
[----:B------:R-:W-:Y:S01]  /*0970*/  IMAD R17, R21, 0x4, R17 ;  /* 0x0000000415117824 */ /* 0x000fe200078e0211 */
[----:B------:R-:W-:Y:S01]  /*0980*/  IADD3 R23, PT, PT, R23, R21, RZ ;  /* 0x0000001517177210 */ /* 0x000fe20007ffe0ff */
[----:B------:R-:W-:Y:S01]  /*0990*/  IMAD.IADD R22, R22, 0x1, R21 ;  /* 0x0000000116167824 */ /* 0x000fe200078e0215 */
[----:B------:R-:W-:Y:S01]  /*09a0*/  SHF.R.U32.HI R25, RZ, 0x6, R25 ;  /* 0x00000006ff197819 */ /* 0x000fe20000011619 */
[----:B------:R-:W-:-:S07]  /*09b0*/  IMAD.IADD R21, R0, 0x1, R21 ;  /* 0x0000000100157824 */ /* 0x000fce00078e0215 */
.L_x_17:
[----:B------:R-:W1:Y:S01]  /*09c0*/  S2R R0, SR_CgaCtaId ;  /* 0x0000000000007919 */ /* 0x000e620000008800 */
[----:B------:R-:W-:Y:S01]  /*09d0*/  MOV R2, 0x400 ;  /* 0x0000040000027802 */ /* 0x000fe20000000f00 */
[----:B------:R-:W-:-:S03]  /*09e0*/  UMOV UR4, URZ ;  /* 0x000000ff00047c82 */ /* 0x000fc60008000000 */
[----:B-1----:R-:W-:-:S07]  /*09f0*/  LEA R0, R0, R2, 0x18 ;  /* 0x0000000200007211 */ /* 0x002fce00078ec0ff */
.L_x_16:
[----:B------:R-:W-:Y:S01]  /*0a00*/  LEA R2, R15, R0, 0x3 ;  /* 0x000000000f027211 */ /* 0x000fe200078e18ff */
[----:B------:R-:W-:Y:S01]  /*0a10*/  ULOP3.LUT UP0, URZ, UR4, 0x3, URZ, 0xc0, !UPT ;  /* 0x0000000304ff7892 */ /* 0x000fe2000f80c0ff */
[----:B------:R-:W-:-:S04]  /*0a20*/  SHF.L.U32 R4, R16, 0x1f, RZ ;  /* 0x0000001f10047819 */ /* 0x000fc800000006ff */
[----:B------:R-:W1:Y:S02]  /*0a30*/  SYNCS.PHASECHK.TRANS64.TRYWAIT P0, [R2+URZ+0x31800], R4 ;  /* 0x03180004020075a7 */ /* 0x000e6400080011ff */
[----:B-1----:R-:W-:Y:S05]  /*0a40*/  @!P0 BRA `(.L_x_14) ;  /* 0x00000030004c8947 */ /* 0x002fea0003800000 */
.L_x_48:
[----:B------:R-:W-:Y:S05]  /*0a50*/  BRA.U UP0, `(.L_x_15) ;  /* 0x0000000100bc7547 */ /* 0x000fea000b800000 */
[C-C-:B------:R-:W-:Y:S02]  /*0a60*/  IMAD R11, R15.reuse, 0x200, R0.reuse ;  /* 0x000002000f0b7824 */ /* 0x140fe400078e0200 */
[----:B------:R-:W-:Y:S02]  /*0a70*/  IMAD R3, R15, 0x400, R0 ;  /* 0x000004000f037824 */ /* 0x000fe400078e0200 */
[--C-:B------:R-:W-:Y:S01]  /*0a80*/  IMAD R10, R24, 0x4, R11.reuse ;  /* 0x00000004180a7824 */ /* 0x100fe200078e020b */
[-C--:B------:R-:W-:Y:S01]  /*0a90*/  LEA R9, R23, R11.reuse, 0x2 ;  /* 0x0000000b17097211 */ /* 0x080fe200078e10ff */
[--C-:B------:R-:W-:Y:S01]  /*0aa0*/  IMAD R7, R22, 0x4, R11.reuse ;  /* 0x0000000416077824 */ /* 0x100fe200078e020b */
[-C--:B-1----:R-:W-:Y:S01]  /*0ab0*/  LEA R5, R21, R11.reuse, 0x2 ;  /* 0x0000000b15057211 */ /* 0x082fe200078e10ff */
[----:B------:R-:W-:Y:S01]  /*0ac0*/  IMAD R4, R19, 0x4, R11 ;  /* 0x0000000413047824 */ /* 0x000fe200078e020b */
[-C--:B------:R-:W-:Y:S01]  /*0ad0*/  LEA R8, R20, R11.reuse, 0x2 ;  /* 0x0000000b14087211 */ /* 0x080fe200078e10ff */
[----:B------:R-:W1:Y:S01]  /*0ae0*/  LDS R10, [R10+0x30000] ;  /* 0x030000000a0a7984 */ /* 0x000e620000000800 */
[----:B------:R-:W-:Y:S01]  /*0af0*/  LEA R6, R18, R11, 0x2 ;  /* 0x0000000b12067211 */ /* 0x000fe200078e10ff */
[----:B------:R-:W-:Y:S01]  /*0b00*/  IMAD R12, R23, 0x4, R3 ;  /* 0x00000004170c7824 */ /* 0x000fe200078e0203 */
[----:B------:R-:W-:Y:S01]  /*0b10*/  LEA R14, R24, R3, 0x2 ;  /* 0x00000003180e7211 */ /* 0x000fe200078e10ff */
[----:B------:R-:W2:Y:S04]  /*0b20*/  LDS R9, [R9+0x30000] ;  /* 0x0300000009097984 */ /* 0x000ea80000000800 */
[----:B------:R-:W3:Y:S04]  /*0b30*/  LDS R7, [R7+0x30000] ;  /* 0x0300000007077984 */ /* 0x000ee80000000800 */
[----:B------:R-:W4:Y:S01]  /*0b40*/  LDS R5, [R5+0x30000] ;  /* 0x0300000005057984 */ /* 0x000f220000000800 */
[----:B------:R-:W-:-:S03]  /*0b50*/  NOP ;  /* 0x0000000000007918 */ /* 0x000fc60000000000 */
[----:B-1----:R1:W-:Y:S04]  /*0b60*/  STS [R8+0x30000], R10 ;  /* 0x0300000a08007388 */ /* 0x0023e80000000800 */
[----:B--2---:R2:W-:Y:S04]  /*0b70*/  STS [R4+0x30000], R9 ;  /* 0x0300000904007388 */ /* 0x0045e80000000800 */
[----:B---3--:R3:W-:Y:S01]  /*0b80*/  STS [R6+0x30000], R7 ;  /* 0x0300000706007388 */ /* 0x0087e20000000800 */
[----:B-1----:R-:W-:Y:S01]  /*0b90*/  LEA R10, R22, R3, 0x2 ;  /* 0x00000003160a7211 */ /* 0x002fe200078e10ff */
[----:B------:R-:W-:-:S02]  /*0ba0*/  IMAD R8, R21, 0x4, R3 ;  /* 0x0000000415087824 */ /* 0x000fc400078e0203 */
[----:B--2---:R-:W-:Y:S01]  /*0bb0*/  IMAD R4, R17, 0x4, R11 ;  /* 0x0000000411047824 */ /* 0x004fe200078e020b */
[----:B---3--:R-:W-:-:S04]  /*0bc0*/  LEA R6, R20, R3, 0x2 ;  /* 0x0000000314067211 */ /* 0x008fc800078e10ff */
[----:B----4-:R1:W-:Y:S04]  /*0bd0*/  STS [R4+0x30000], R5 ;  /* 0x0300000504007388 */ /* 0x0103e80000000800 */
[----:B------:R-:W2:Y:S04]  /*0be0*/  LDS R13, [R14+0x30800] ;  /* 0x030800000e0d7984 */ /* 0x000ea80000000800 */
[----:B------:R-:W3:Y:S04]  /*0bf0*/  LDS R11, [R12+0x30800] ;  /* 0x030800000c0b7984 */ /* 0x000ee80000000800 */
[----:B------:R-:W4:Y:S04]  /*0c00*/  LDS R9, [R10+0x30800] ;  /* 0x030800000a097984 */ /* 0x000f280000000800 */
[----:B------:R-:W5:Y:S01]  /*0c10*/  LDS R7, [R8+0x30800] ;  /* 0x0308000008077984 */ /* 0x000f620000000800 */
[----:B------:R-:W-:Y:S01]  /*0c20*/  NOP ;  /* 0x0000000000007918 */ /* 0x000fe20000000000 */
[----:B-1----:R-:W-:Y:S01]  /*0c30*/  IMAD R5, R19, 0x4, R3 ;  /* 0x0000000413057824 */ /* 0x002fe200078e0203 */
[----:B------:R-:W-:-:S02]  /*0c40*/  LEA R4, R18, R3, 0x2 ;  /* 0x0000000312047211 */ /* 0x000fc400078e10ff */
[----:B------:R-:W-:Y:S01]  /*0c50*/  LEA R3, R17, R3, 0x2 ;  /* 0x0000000311037211 */ /* 0x000fe200078e10ff */
[----:B--2---:R-:W-:Y:S04]  /*0c60*/  STS [R6+0x30800], R13 ;  /* 0x0308000d06007388 */ /* 0x004fe80000000800 */
[----:B---3--:R-:W-:Y:S04]  /*0c70*/  STS [R5+0x30800], R11 ;  /* 0x0308000b05007388 */ /* 0x008fe80000000800 */
[----:B----4-:R-:W-:Y:S04]  /*0c80*/  STS [R4+0x30800], R9 ;  /* 0x0308000904007388 */ /* 0x010fe80000000800 */
[----:B-----5:R-:W-:Y:S04]  /*0c90*/  STS [R3+0x30800], R7 ;  /* 0x0308000703007388 */ /* 0x020fe80000000800 */
[----:B------:R-:W1:Y:S04]  /*0ca0*/  LDS R14, [R14+0x30a00] ;  /* 0x030a00000e0e7984 */ /* 0x000e680000000800 */
[----:B------:R-:W2:Y:S04]  /*0cb0*/  LDS R12, [R12+0x30a00] ;  /* 0x030a00000c0c7984 */ /* 0x000ea80000000800 */
[----:B------:R-:W3:Y:S04]  /*0cc0*/  LDS R10, [R10+0x30a00] ;  /* 0x030a00000a0a7984 */ /* 0x000ee80000000800 */
[----:B------:R-:W4:Y:S01]  /*0cd0*/  LDS R8, [R8+0x30a00] ;  /* 0x030a000008087984 */ /* 0x000f220000000800 */
[----:B------:R-:W-:-:S03]  /*0ce0*/  NOP ;  /* 0x0000000000007918 */ /* 0x000fc60000000000 */
[----:B-1----:R1:W-:Y:S04]  /*0cf0*/  STS [R6+0x30a00], R14 ;  /* 0x030a000e06007388 */ /* 0x0023e80000000800 */
[----:B--2---:R1:W-:Y:S04]  /*0d00*/  STS [R5+0x30a00], R12 ;  /* 0x030a000c05007388 */ /* 0x0043e80000000800 */
[----:B---3--:R1:W-:Y:S04]  /*0d10*/  STS [R4+0x30a00], R10 ;  /* 0x030a000a04007388 */ /* 0x0083e80000000800 */
[----:B----4-:R1:W-:Y:S01]  /*0d20*/  STS [R3+0x30a00], R8 ;  /* 0x030a000803007388 */ /* 0x0103e20000000800 */
[----:B------:R2:W-:Y:S06]  /*0d30*/  MEMBAR.ALL.CTA ;  /* 0x0000000000007992 */ /* 0x0005ec0000008000 */
[----:B--2---:R-:W2:Y:S02]  /*0d40*/  FENCE.VIEW.ASYNC.S ;  /* 0x00000000000073c6 */ /* 0x004ea40000000000 */
.L_x_15:
[C---:B------:R-:W-:Y:S01]  /*0d50*/  ISETP.NE.AND P0, PT, R15.reuse, 0x3, PT ;  /* 0x000000030f00780c */ /* 0x040fe20003f05270 */
[----:B------:R-:W-:Y:S01]  /*0d60*/  VIADD R15, R15, 0x1 ;  /* 0x000000010f0f7836 */ /* 0x000fe20000000000 */
[----:B------:R-:W-:Y:S01]  /*0d70*/  UIADD3 UR4, UPT, UPT, UR4, 0x1, URZ ;  /* 0x0000000104047890 */ /* 0x000fe2000fffe0ff */
[----:B-1----:R-:W-:-:S03]  /*0d80*/  VIADD R2, R2, 0x31840 ;  /* 0x0003184002027836 */ /* 0x002fc60000000000 */
[----:B------:R-:W-:Y:S01]  /*0d90*/  SEL R15, R15, RZ, P0 ;  /* 0x000000ff0f0f7207 */ /* 0x000fe20000000000 */
[----:B------:R-:W-:Y:S01]  /*0da0*/  UISETP.NE.AND UP0, UPT, UR4, 0x38, UPT ;  /* 0x000000380400788c */ /* 0x000fe2000bf05270 */
[----:B------:R-:W-:Y:S02]  /*0db0*/  PRMT R2, RZ, 0x654, R2 ;  /* 0x00000654ff027816 */ /* 0x000fe40000000002 */
[----:B------:R-:W-:Y:S02]  /*0dc0*/  ISETP.NE.AND P0, PT, R15, RZ, PT ;  /* 0x000000ff0f00720c */ /* 0x000fe40003f05270 */
[----:B--2---:R1:W-:Y:S02]  /*0dd0*/  SYNCS.ARRIVE.TRANS64.RED.A1T0 RZ, [R2+URZ], RZ ;  /* 0x000000ff02ff79a7 */ /* 0x0043e400081004ff */
[----:B-1----:R-:W-:-:S04]  /*0de0*/  SEL R2, RZ, 0x1, P0 ;  /* 0x00000001ff027807 */ /* 0x002fc80000000000 */
[----:B------:R-:W-:Y:S01]  /*0df0*/  LOP3.LUT R16, R16, R2, RZ, 0x3c, !PT ;  /* 0x0000000210107212 */ /* 0x000fe200078e3cff */
[----:B------:R-:W-:Y:S06]  /*0e00*/  BRA.U UP0, `(.L_x_16) ;  /* 0xfffffff900fc7547 */ /* 0x000fec000b83ffff */
[----:B------:R-:W-:-:S13]  /*0e10*/  ISETP.NE.AND P0, PT, R25, UR5, PT ;  /* 0x0000000519007c0c */ /* 0x000fda000bf05270 */
[----:B------:R-:W-:Y:S05]  /*0e20*/  @!P0 EXIT ;  /* 0x000000000000894d */ /* 0x000fea0003800000 */
[----:B------:R-:W-:Y:S01]  /*0e30*/  UIADD3 UR5, UPT, UPT, UR5, 0x1, URZ ;  /* 0x0000000105057890 */ /* 0x000fe2000fffe0ff */
[----:B------:R-:W-:Y:S05]  /*0e40*/  BRA `(.L_x_17) ;  /* 0xfffffff800dc7947 */ /* 0x000fea000383ffff */
.L_x_12:
[----:B-1----:R-:W-:-:S09]  /*0e50*/  UISETP.NE.AND UP0, UPT, UR5, URZ, UPT ;  /* 0x000000ff0500728c */ /* 0x002fd2000bf05270 */
[----:B------:R-:W-:Y:S05]  /*0e60*/  BRA.U UP0, `(.L_x_13) ;  /* 0x0000001500247547 */ /* 0x000fea000b800000 */
[----:B------:R-:W1:Y:S01]  /*0e70*/  S2UR UR4, SR_CTAID.X ;  /* 0x00000000000479c3 */ /* 0x000e620000002500 */
[----:B------:R-:W-:Y:S02]  /*0e80*/  UMOV UR8, 0x400 ;  /* 0x0000040000087882 */ /* 0x000fe40000000000 */
[----:B------:R-:W-:-:S04]  /*0e90*/  ULEA UR8, UR5, UR8, 0x18 ;  /* 0x0000000805087291 */ /* 0x000fc8000f8ec0ff */
[----:B------:R-:W-:Y:S02]  /*0ea0*/  UIADD3 UR5, UPT, UPT, UR8, 0x18000, URZ ;  /* 0x0001800008057890 */ /* 0x000fe4000fffe0ff */
[----:B------:R-:W-:Y:S02]  /*0eb0*/  UIADD3 UR6, UPT, UPT, UR8, 0x8000, URZ ;  /* 0x0000800008067890 */ /* 0x000fe4000fffe0ff */
[----:B------:R-:W-:-:S04]  /*0ec0*/  USHF.R.U32.HI UR5, URZ, 0x4, UR5 ;  /* 0x00000004ff057899 */ /* 0x000fc80008011605 */
[----:B------:R-:W-:Y:S01]  /*0ed0*/  ULOP3.LUT UR5, UR5, 0x3fc0, URZ, 0xc0, !UPT ;  /* 0x00003fc005057892 */ /* 0x000fe2000f8ec0ff */
[----:B-1----:R-:W-:-:S13]  /*0ee0*/  ISETP.LE.U32.AND P0, PT, R2, UR4, PT ;  /* 0x0000000402007c0c */ /* 0x002fda000bf03070 */
[----:B------:R-:W-:Y:S05]  /*0ef0*/  @P0 EXIT ;  /* 0x000000000000094d */ /* 0x000fea0003800000 */
[----:B------:R-:W-:Y:S01]  /*0f00*/  ULOP3.LUT UR4, URZ, UR4, URZ, 0x33, !UPT ;  /* 0x00000004ff047292 */ /* 0x000fe2000f8e33ff */
[----:B------:R-:W-:Y:S01]  /*0f10*/  IMAD.U32 R5, RZ, RZ, UR5 ;  /* 0x00000005ff057e24 */ /* 0x000fe2000f8e00ff */
[----:B------:R-:W-:Y:S01]  /*0f20*/  USHF.R.U32.HI UR6, URZ, 0x4, UR6 ;  /* 0x00000004ff067899 */ /* 0x000fe20008011606 */
[C---:B------:R-:W-:Y:S01]  /*0f30*/  ISETP.GE.U32.AND P0, PT, R21.reuse, 0x4, PT ;  /* 0x000000041500780c */ /* 0x040fe20003f06070 */
[----:B------:R-:W-:Y:S01]  /*0f40*/  IMAD.MOV.U32 R4, RZ, RZ, RZ ;  /* 0x000000ffff047224 */ /* 0x000fe200078e00ff */
[----:B------:R-:W-:Y:S01]  /*0f50*/  UMOV UR17, URZ ;  /* 0x000000ff00117c82 */ /* 0x000fe20008000000 */
[----:B------:R-:W-:Y:S01]  /*0f60*/  VIADD R3, R2, UR4 ;  /* 0x0000000402037c36 */ /* 0x000fe20008000000 */
[----:B------:R-:W-:Y:S01]  /*0f70*/  ULOP3.LUT UR6, UR6, 0x3fc0, URZ, 0xc0, !UPT ;  /* 0x00003fc006067892 */ /* 0x000fe2000f8ec0ff */
[C---:B------:R-:W-:Y:S01]  /*0f80*/  IMAD R5, R21.reuse, 0x600, R5 ;  /* 0x0000060015057824 */ /* 0x040fe200078e0205 */
[----:B------:R-:W-:Y:S01]  /*0f90*/  UMOV UR15, URZ ;  /* 0x000000ff000f7c82 */ /* 0x000fe20008000000 */
[----:B------:R-:W-:Y:S01]  /*0fa0*/  UMOV UR7, 0x184 ;  /* 0x0000018400077882 */ /* 0x000fe20000000000 */
[----:B------:R-:W-:Y:S01]  /*0fb0*/  SHF.R.U32.HI R3, RZ, 0x1, R3 ;  /* 0x00000001ff037819 */ /* 0x000fe20000011603 */
[----:B------:R-:W-:Y:S01]  /*0fc0*/  UMOV UR4, 0x180 ;  /* 0x0000018000047882 */ /* 0x000fe20000000000 */
[----:B------:R-:W-:Y:S01]  /*0fd0*/  LEA R6, R21, UR6, 0xa ;  /* 0x0000000615067c11 */ /* 0x000fe2000f8e50ff */
[----:B------:R-:W-:Y:S01]  /*0fe0*/  UMOV UR6, 0x180 ;  /* 0x0000018000067882 */ /* 0x000fe20000000000 */
[----:B------:R-:W-:Y:S01]  /*0ff0*/  SEL R5, R5, RZ, !P0 ;  /* 0x000000ff05057207 */ /* 0x000fe20004000000 */
[----:B------:R-:W-:Y:S01]  /*1000*/  IMAD.HI.U32 R3, R3, -0x1f8fc7e3, RZ ;  /* 0xe070381d03037827 */ /* 0x000fe200078e00ff */
[----:B------:R-:W-:Y:S01]  /*1010*/  SEL R6, R6, RZ, !P0 ;  /* 0x000000ff06067207 */ /* 0x000fe20004000000 */
[----:B------:R-:W-:-:S03]  /*1020*/  UMOV UR5, 0x184 ;  /* 0x0000018400057882 */ /* 0x000fc60000000000 */
[----:B------:R-:W-:-:S07]  /*1030*/  SHF.R.U32.HI R3, RZ, 0x6, R3 ;  /* 0x00000006ff037819 */ /* 0x000fce0000011603 */
.L_x_24:
[----:B------:R-:W-:Y:S02]  /*1040*/  USHF.R.U32.HI UR10, URZ, 0x1, UR17 ;  /* 0x00000001ff0a7899 */ /* 0x000fe40008011611 */
[----:B------:R-:W-:Y:S02]  /*1050*/  USHF.L.U32 UR9, UR17, 0x3, URZ ;  /* 0x0000000311097899 */ /* 0x000fe400080006ff */
[----:B------:R-:W-:Y:S02]  /*1060*/  ULOP3.LUT UR10, UR10, 0x1, URZ, 0xc, !UPT ;  /* 0x000000010a0a7892 */ /* 0x000fe4000f8e0cff */
[----:B------:R-:W-:Y:S02]  /*1070*/  ULOP3.LUT UR9, UR9, 0x8, URZ, 0xc0, !UPT ;  /* 0x0000000809097892 */ /* 0x000fe4000f8ec0ff */
[----:B------:R-:W-:Y:S02]  /*1080*/  USHF.L.U32 UR10, UR10, 0x1f, URZ ;  /* 0x0000001f0a0a7899 */ /* 0x000fe400080006ff */
[----:B------:R-:W-:-:S02]  /*1090*/  ULOP3.LUT UR12, UR17, 0x1, URZ, 0xc0, !UPT ;  /* 0x00000001110c7892 */ /* 0x000fc4000f8ec0ff */
[----:B------:R-:W-:Y:S01]  /*10a0*/  MOV R0, UR9 ;  /* 0x0000000900007c02 */ /* 0x000fe20008000f00 */
[----:B------:R-:W-:Y:S01]  /*10b0*/  UIADD3 UR9, UPT, UPT, UR8, UR9, URZ ;  /* 0x0000000908097290 */ /* 0x000fe2000fffe0ff */
[----:B------:R-:W-:Y:S01]  /*10c0*/  MOV R2, UR10 ;  /* 0x0000000a00027c02 */ /* 0x000fe20008000f00 */
[----:B------:R-:W-:Y:S02]  /*10d0*/  UIMAD UR12, UR12, 0xc0, URZ ;  /* 0x000000c00c0c78a4 */ /* 0x000fe4000f8e02ff */
[----:B------:R-:W-:Y:S01]  /*10e0*/  UIADD3 UR11, UPT, UPT, UR9, 0x31860, URZ ;  /* 0x00031860090b7890 */ /* 0x000fe2000fffe0ff */
[----:B------:R-:W1:Y:S02]  /*10f0*/  SYNCS.PHASECHK.TRANS64.TRYWAIT P0, [R0+UR8+0x31870], R2 ;  /* 0x03187002000075a7 */ /* 0x000e640008001108 */
[----:B-1----:R-:W-:Y:S09]  /*1100*/  @!P0 BRA `(.L_x_18) ;  /* 0x0000002800b48947 */ /* 0x002ff20003800000 */
.L_x_50:
[----:B------:R-:W-:Y:S01]  /*1110*/  NOP ;  /* 0x0000000000007918 */ /* 0x000fe20000000000 */
[----:B------:R-:W-:-:S05]  /*1120*/  UMOV UR16, URZ ;  /* 0x000000ff00107c82 */ /* 0x000fca0008000000 */
.L_x_23:
[----:B------:R-:W-:Y:S01]  /*1130*/  ULEA UR10, UR15, UR8, 0x3 ;  /* 0x000000080f0a7291 */ /* 0x000fe2000f8e18ff */
[----:B-1----:R-:W-:Y:S01]  /*1140*/  SHF.L.U32 R9, R4, 0x1f, RZ ;  /* 0x0000001f04097819 */ /* 0x002fe200000006ff */
[----:B------:R-:W-:Y:S01]  /*1150*/  ULOP3.LUT UP0, UR14, UR16, 0x2, URZ, 0xc0, !UPT ;  /* 0x00000002100e7892 */ /* 0x000fe2000f80c0ff */
[----:B------:R-:W-:Y:S06]  /*1160*/  MOV R0, UR15 ;  /* 0x0000000f00007c02 */ /* 0x000fec0008000f00 */
[----:B------:R-:W1:Y:S02]  /*1170*/  SYNCS.PHASECHK.TRANS64.TRYWAIT P0, [UR10+0x31840], R9 ;  /* 0x03184009ff0075a7 */ /* 0x000e64000800110a */
[----:B-12---:R-:W-:Y:S05]  /*1180*/  @!P0 BRA `(.L_x_19) ;  /* 0x0000002800b48947 */ /* 0x006fea0003800000 */
.L_x_52:
[----:B------:R-:W-:Y:S01]  /*1190*/  NOP ;  /* 0x0000000000007918 */ /* 0x000fe20000000000 */
[----:B------:R-:W-:Y:S05]  /*11a0*/  BRA.U UP0, `(.L_x_20) ;  /* 0x0000000100487547 */ /* 0x000fea000b800000 */
[----:B------:R-:W-:Y:S02]  /*11b0*/  ULEA UR22, UR15, UR8, 0x9 ;  /* 0x000000080f167291 */ /* 0x000fe4000f8e48ff */
[----:B------:R-:W-:Y:S02]  /*11c0*/  ULEA UR9, UR15, UR8, 0xa ;  /* 0x000000080f097291 */ /* 0x000fe4000f8e50ff */
[----:B------:R-:W-:Y:S02]  /*11d0*/  UIADD3 UR22, UPT, UPT, UR22, 0x30000, URZ ;  /* 0x0003000016167890 */ /* 0x000fe4000fffe0ff */
[----:B------:R-:W-:Y:S02]  /*11e0*/  UIADD3 UR13, UPT, UPT, UR9, 0x30800, URZ ;  /* 0x00030800090d7890 */ /* 0x000fe4000fffe0ff */
[----:B------:R-:W-:Y:S02]  /*11f0*/  UIADD3 UR9, UPT, UPT, UR9, 0x30a00, URZ ;  /* 0x00030a0009097890 */ /* 0x000fe4000fffe0ff */
[----:B------:R-:W-:Y:S02]  /*1200*/  USHF.R.U32.HI UR22, URZ, 0x4, UR22 ;  /* 0x00000004ff167899 */ /* 0x000fe40008011616 */
[----:B------:R-:W-:Y:S02]  /*1210*/  USHF.R.U32.HI UR13, URZ, 0x4, UR13 ;  /* 0x00000004ff0d7899 */ /* 0x000fe4000801160d */
[----:B------:R-:W-:Y:S02]  /*1220*/  USHF.R.U32.HI UR9, URZ, 0x4, UR9 ;  /* 0x00000004ff097899 */ /* 0x000fe40008011609 */
[----:B------:R-:W-:Y:S02]  /*1230*/  ULOP3.LUT UR18, UR22, 0x3fe0, URZ, 0xc0, !UPT ;  /* 0x00003fe016127892 */ /* 0x000fe4000f8ec0ff */
[----:B------:R-:W-:Y:S02]  /*1240*/  ULOP3.LUT UR20, UR13, 0x3fc0, URZ, 0xc0, !UPT ;  /* 0x00003fc00d147892 */ /* 0x000fe4000f8ec0ff */
[----:B------:R-:W-:Y:S01]  /*1250*/  ULOP3.LUT UR22, UR9, 0x3fe0, URZ, 0xc0, !UPT ;  /* 0x00003fe009167892 */ /* 0x000fe2000f8ec0ff */
[----:B------:R-:W-:Y:S01]  /*1260*/  UMOV UR19, 0x4008 ;  /* 0x0000400800137882 */ /* 0x000fe20000000000 */
[----:B------:R-:W-:Y:S01]  /*1270*/  UMOV UR21, 0x4008 ;  /* 0x0000400800157882 */ /* 0x000fe20000000000 */
[----:B------:R-:W-:Y:S02]  /*1280*/  UMOV UR23, 0x4008 ;  /* 0x0000400800177882 */ /* 0x000fe40000000000 */
[----:B------:R2:W-:Y:S02]  /*1290*/  UTCCP.T.S.4x32dp128bit tmem[0x180], gdesc[UR18] ;  /* 0x00018012ff0079e7 */ /* 0x0005e40009100000 */
[----:B------:R2:W-:Y:S02]  /*12a0*/  UTCCP.T.S.4x32dp128bit tmem[0x184], gdesc[UR20] ;  /* 0x00018414ff0079e7 */ /* 0x0005e40009100000 */
[----:B------:R2:W-:Y:S01]  /*12b0*/  UTCCP.T.S.4x32dp128bit tmem[0x188], gdesc[UR22] ;  /* 0x00018816ff0079e7 */ /* 0x0005e20009100000 */
[----:B------:R-:W-:Y:S02]  /*12c0*/  NOP ;  /* 0x0000000000007918 */ /* 0x000fe40000000000 */
.L_x_20:
[----:B------:R-:W-:Y:S01]  /*12d0*/  UISETP.NE.AND UP0, UPT, UR15, 0x3, UPT ;  /* 0x000000030f00788c */ /* 0x000fe2000bf05270 */
[----:B-1----:R-:W-:Y:S01]  /*12e0*/  SHFL.IDX PT, R2, R6, R0, 0x1f ;  /* 0x00001f0006027589 */ /* 0x002fe200000e0000 */
[----:B------:R-:W-:Y:S01]  /*12f0*/  UIADD3 UR9, UPT, UPT, UR15, 0x1, URZ ;  /* 0x000000010f097890 */ /* 0x000fe2000fffe0ff */
[----:B------:R-:W-:Y:S03]  /*1300*/  NOP ;  /* 0x0000000000007918 */ /* 0x000fe60000000000 */
[----:B------:R-:W-:Y:S03]  /*1310*/  USEL UR9, UR9, URZ, UP0 ;  /* 0x000000ff09097287 */ /* 0x000fe60008000000 */
[----:B------:R-:W1:Y:S01]  /*1320*/  SHFL.IDX PT, R0, R5, R0, 0x1f ;  /* 0x00001f0005007589 */ /* 0x000e6200000e0000 */
[----:B------:R-:W-:Y:S02]  /*1330*/  USHF.L.U32 UR15, UR14, 0x4, URZ ;  /* 0x000000040e0f7899 */ /* 0x000fe400080006ff */
[----:B------:R-:W-:Y:S02]  /*1340*/  ULEA UR13, UR9, UR8, 0x3 ;  /* 0x00000008090d7291 */ /* 0x000fe4000f8e18ff */
[----:B------:R-:W-:Y:S01]  /*1350*/  ULEA UR14, UR14, 0x8b0, 0xd ;  /* 0x000008b00e0e7891 */ /* 0x000fe2000f8e68ff */
[----:B------:R-:W-:Y:S01]  /*1360*/  ISETP.NE.AND P0, PT, RZ, UR9, PT ;  /* 0x00000009ff007c0c */ /* 0x000fe2000bf05270 */
[----:B------:R-:W-:Y:S02]  /*1370*/  UISETP.NE.AND UP0, UPT, UR16, URZ, UPT ;  /* 0x000000ff1000728c */ /* 0x000fe4000bf05270 */
[----:B------:R-:W-:Y:S02]  /*1380*/  UPRMT UR15, UR15, 0x5410, UR14 ;  /* 0x000054100f0f7896 */ /* 0x000fe4000800000e */
[----:B------:R-:W-:Y:S01]  /*1390*/  UIADD3 UR10, UPT, UPT, UR10, 0x31820, URZ ;  /* 0x000318200a0a7890 */ /* 0x000fe2000fffe0ff */
[----:B------:R-:W-:Y:S01]  /*13a0*/  UMOV UR14, URZ ;  /* 0x000000ff000e7c82 */ /* 0x000fe20008000000 */
[----:B--2---:R-:W-:Y:S01]  /*13b0*/  UMOV UR21, 0x40004040 ;  /* 0x4000404000157882 */ /* 0x004fe20000000000 */
[----:B------:R-:W-:Y:S01]  /*13c0*/  UMOV UR19, 0x40004040 ;  /* 0x4000404000137882 */ /* 0x000fe20000000000 */
[----:B------:R-:W-:Y:S01]  /*13d0*/  UMOV UR25, 0x40004040 ;  /* 0x4000404000197882 */ /* 0x000fe20000000000 */
[----:B------:R-:W-:Y:S01]  /*13e0*/  UMOV UR23, 0x40004040 ;  /* 0x4000404000177882 */ /* 0x000fe20000000000 */
[----:B------:R-:W-:Y:S01]  /*13f0*/  UMOV UR29, 0x40004040 ;  /* 0x40004040001d7882 */ /* 0x000fe20000000000 */
[----:B------:R-:W-:Y:S01]  /*1400*/  UMOV UR27, 0x40004040 ;  /* 0x40004040001b7882 */ /* 0x000fe20000000000 */
[----:B------:R-:W-:Y:S01]  /*1410*/  UMOV UR33, 0x40004040 ;  /* 0x4000404000217882 */ /* 0x000fe20000000000 */
[----:B------:R-:W-:Y:S01]  /*1420*/  UMOV UR31, 0x40004040 ;  /* 0x40004040001f7882 */ /* 0x000fe20000000000 */
[----:B-1----:R-:W-:Y:S02]  /*1430*/  R2UR UR18, R0 ;  /* 0x00000000001272ca */ /* 0x002fe400000e0000 */
[----:B------:R-:W-:Y:S02]  /*1440*/  R2UR UR20, R2 ;  /* 0x00000000021472ca */ /* 0x000fe400000e0000 */
[----:B------:R-:W-:Y:S04]  /*1450*/  SEL R0, RZ, 0x1, P0 ;  /* 0x00000001ff007807 */ /* 0x000fe80000000000 */
[----:B------:R-:W-:Y:S01]  /*1460*/  LOP3.LUT R4, R4, R0, RZ, 0x3c, !PT ;  /* 0x0000000004047212 */ /* 0x000fe200078e3cff */
[----:B------:R-:W-:Y:S04]  /*1470*/  IMAD.U32 R0, RZ, RZ, UR9 ;  /* 0x00000009ff007e24 */ /* 0x000fe8000f8e00ff */
[----:B------:R-:W-:Y:S01]  /*1480*/  UIADD3 UR22, UPT, UPT, UR18, 0x2, URZ ;  /* 0x0000000212167890 */ /* 0x000fe2000fffe0ff */
[----:B------:R-:W-:Y:S01]  /*1490*/  IMAD.U32 R9, R4, -0x80000000, RZ ;  /* 0x8000000004097824 */ /* 0x000fe200078e00ff */
[----:B------:R-:W-:Y:S01]  /*14a0*/  UIADD3 UR24, UPT, UPT, UR20, 0x2, URZ ;  /* 0x0000000214187890 */ /* 0x000fe2000fffe0ff */
[----:B------:R1:W-:Y:S01]  /*14b0*/  UTCQMMA gdesc[UR20], gdesc[UR18], tmem[UR12], tmem[UR14], idesc[UR15], tmem[UR6], UP0 ;  /* 0x00060e1214007dea */ /* 0x0003e2000800030c */
[----:B------:R-:W-:Y:S02]  /*14c0*/  UIADD3 UR28, UPT, UPT, UR20, 0x4, URZ ;  /* 0x00000004141c7890 */ /* 0x000fe4000fffe0ff */
[----:B------:R-:W-:Y:S02]  /*14d0*/  UIADD3 UR26, UPT, UPT, UR18, 0x4, URZ ;  /* 0x00000004121a7890 */ /* 0x000fe4000fffe0ff */
[----:B------:R-:W-:Y:S02]  /*14e0*/  UIADD3 UR32, UPT, UPT, UR20, 0x6, URZ ;  /* 0x0000000614207890 */ /* 0x000fe4000fffe0ff */
[----:B------:R-:W-:Y:S01]  /*14f0*/  UIADD3 UR30, UPT, UPT, UR18, 0x6, URZ ;  /* 0x00000006121e7890 */ /* 0x000fe2000fffe0ff */
[----:B------:R1:W-:Y:S04]  /*1500*/  UTCQMMA gdesc[UR24], gdesc[UR22], tmem[UR12], tmem[UR14], idesc[UR15], tmem[UR6], UPT ;  /* 0x00060e1618007dea */ /* 0x0003e8000b80030c */
[----:B------:R1:W-:Y:S04]  /*1510*/  UTCQMMA gdesc[UR28], gdesc[UR26], tmem[UR12], tmem[UR14], idesc[UR15], tmem[UR6], UPT ;  /* 0x00060e1a1c007dea */ /* 0x0003e8000b80030c */
[----:B------:R1:W-:Y:S01]  /*1520*/  UTCQMMA gdesc[UR32], gdesc[UR30], tmem[UR12], tmem[UR14], idesc[UR15], tmem[UR6], UPT ;  /* 0x00060e1e20007dea */ /* 0x0003e2000b80030c */
[----:B------:R1:W-:Y:S01]  /*1530*/  UTCBAR [UR10], URZ ;  /* 0x000000ff0a0073e9 */ /* 0x0003e200080000ff */
[----:B------:R-:W2:Y:S02]  /*1540*/  SYNCS.PHASECHK.TRANS64.TRYWAIT P0, [UR13+0x31840], R9 ;  /* 0x03184009ff0075a7 */ /* 0x000ea4000800110d */
[----:B-12---:R-:W-:Y:S05]  /*1550*/  @!P0 BRA `(.L_x_21) ;  /* 0x0000002400dc8947 */ /* 0x006fea0003800000 */
.L_x_54:
[----:B------:R-:W-:Y:S01]  /*1560*/  UIADD3 UR10, UPT, UPT, UR16, 0x1, URZ ;  /* 0x00000001100a7890 */ /* 0x000fe2000fffe0ff */
[----:B-1----:R-:W1:Y:S01]  /*1570*/  SHFL.IDX PT, R2, R6, R0, 0x1f ;  /* 0x00001f0006027589 */ /* 0x002e6200000e0000 */
[----:B------:R-:W-:Y:S02]  /*1580*/  UIADD3 UR13, UPT, UPT, UR13, 0x31820, URZ ;  /* 0x000318200d0d7890 */ /* 0x000fe4000fffe0ff */
[----:B------:R-:W-:Y:S05]  /*1590*/  USHF.L.U32 UR14, UR10, 0xd, URZ ;  /* 0x0000000d0a0e7899 */ /* 0x000fea00080006ff */
[----:B------:R-:W2:Y:S01]  /*15a0*/  SHFL.IDX PT, R0, R5, R0, 0x1f ;  /* 0x00001f0005007589 */ /* 0x000ea200000e0000 */
[----:B------:R-:W-:Y:S01]  /*15b0*/  USHF.L.U32 UR15, UR10, 0x4, URZ ;  /* 0x000000040a0f7899 */ /* 0x000fe200080006ff */
[----:B------:R-:W-:Y:S01]  /*15c0*/  NOP ;  /* 0x0000000000007918 */ /* 0x000fe20000000000 */
[----:B------:R-:W-:Y:S01]  /*15d0*/  ULOP3.LUT UR14, UR14, 0x6000, URZ, 0xc0, !UPT ;  /* 0x000060000e0e7892 */ /* 0x000fe2000f8ec0ff */
[----:B------:R-:W-:Y:S01]  /*15e0*/  NOP ;  /* 0x0000000000007918 */ /* 0x000fe20000000000 */
[----:B------:R-:W-:Y:S02]  /*15f0*/  ULOP3.LUT UR15, UR15, 0x30, URZ, 0xc0, !UPT ;  /* 0x000000300f0f7892 */ /* 0x000fe4000f8ec0ff */
[----:B------:R-:W-:Y:S02]  /*1600*/  ULOP3.LUT UR14, UR14, 0x8b0, URZ, 0xfc, !UPT ;  /* 0x000008b00e0e7892 */ /* 0x000fe4000f8efcff */
[----:B------:R-:W-:Y:S02]  /*1610*/  UISETP.NE.AND UP0, UPT, UR10, 0x37, UPT ;  /* 0x000000370a00788c */ /* 0x000fe4000bf05270 */
[----:B------:R-:W-:Y:S01]  /*1620*/  UPRMT UR15, UR15, 0x5410, UR14 ;  /* 0x000054100f0f7896 */ /* 0x000fe2000800000e */
[----:B------:R-:W-:Y:S02]  /*1630*/  UMOV UR21, 0x40004040 ;  /* 0x4000404000157882 */ /* 0x000fe40000000000 */
[----:B------:R-:W-:Y:S01]  /*1640*/  UMOV UR14, URZ ;  /* 0x000000ff000e7c82 */ /* 0x000fe20008000000 */
[----:B------:R-:W-:Y:S01]  /*1650*/  UMOV UR19, 0x40004040 ;  /* 0x4000404000137882 */ /* 0x000fe20000000000 */
[----:B------:R-:W-:Y:S01]  /*1660*/  UMOV UR25, 0x40004040 ;  /* 0x4000404000197882 */ /* 0x000fe20000000000 */
[----:B------:R-:W-:Y:S01]  /*1670*/  UMOV UR23, 0x40004040 ;  /* 0x4000404000177882 */ /* 0x000fe20000000000 */
[----:B------:R-:W-:Y:S01]  /*1680*/  UMOV UR29, 0x40004040 ;  /* 0x40004040001d7882 */ /* 0x000fe20000000000 */
[----:B-1----:R-:W-:Y:S01]  /*1690*/  R2UR UR20, R2 ;  /* 0x00000000021472ca */ /* 0x002fe200000e0000 */
[----:B------:R-:W-:Y:S01]  /*16a0*/  UMOV UR27, 0x40004040 ;  /* 0x40004040001b7882 */ /* 0x000fe20000000000 */
[----:B--2---:R-:W-:Y:S01]  /*16b0*/  R2UR UR18, R0 ;  /* 0x00000000001272ca */ /* 0x004fe200000e0000 */
[----:B------:R-:W-:Y:S01]  /*16c0*/  UMOV UR33, 0x40004040 ;  /* 0x4000404000217882 */ /* 0x000fe20000000000 */
[----:B------:R-:W-:Y:S09]  /*16d0*/  UMOV UR31, 0x40004040 ;  /* 0x40004040001f7882 */ /* 0x000ff20000000000 */
[----:B------:R-:W-:Y:S02]  /*16e0*/  UIADD3 UR24, UPT, UPT, UR20, 0x2, URZ ;  /* 0x0000000214187890 */ /* 0x000fe4000fffe0ff */
[----:B------:R-:W-:Y:S01]  /*16f0*/  UIADD3 UR22, UPT, UPT, UR18, 0x2, URZ ;  /* 0x0000000212167890 */ /* 0x000fe2000fffe0ff */
[----:B------:R1:W-:Y:S01]  /*1700*/  UTCQMMA gdesc[UR20], gdesc[UR18], tmem[UR12], tmem[UR14], idesc[UR15], tmem[UR4], UPT ;  /* 0x00040e1214007dea */ /* 0x0003e2000b80030c */
        /* <DEDUP_REMOVED lines=8> */
[----:B------:R-:W-:Y:S05]  /*1790*/  BRA.U UP0, `(.L_x_22) ;  /* 0x0000000100087547 */ /* 0x000fea000b800000 */
[----:B------:R2:W-:Y:S01]  /*17a0*/  UTCBAR [UR11], URZ ;  /* 0x000000ff0b0073e9 */ /* 0x0005e200080000ff */
[----:B------:R-:W-:Y:S01]  /*17b0*/  NOP ;  /* 0x0000000000007918 */ /* 0x000fe20000000000 */
.L_x_22:
[----:B------:R-:W-:Y:S02]  /*17c0*/  UISETP.NE.AND UP0, UPT, UR9, 0x3, UPT ;  /* 0x000000030900788c */ /* 0x000fe4000bf05270 */
[----:B------:R-:W-:Y:S02]  /*17d0*/  UIADD3 UR9, UPT, UPT, UR9, 0x1, URZ ;  /* 0x0000000109097890 */ /* 0x000fe4000fffe0ff */
[----:B------:R-:W-:Y:S02]  /*17e0*/  UIADD3 UR16, UPT, UPT, UR16, 0x2, URZ ;  /* 0x0000000210107890 */ /* 0x000fe4000fffe0ff */
[----:B-1----:R-:W-:Y:S02]  /*17f0*/  USEL UR15, UR9, URZ, UP0 ;  /* 0x000000ff090f7287 */ /* 0x002fe40008000000 */
[----:B------:R-:W-:Y:S04]  /*1800*/  UISETP.NE.AND UP0, UPT, UR16, 0x38, UPT ;  /* 0x000000381000788c */ /* 0x000fe8000bf05270 */
[----:B------:R-:W-:Y:S04]  /*1810*/  ISETP.NE.AND P0, PT, RZ, UR15, PT ;  /* 0x0000000fff007c0c */ /* 0x000fe8000bf05270 */
[----:B------:R-:W-:Y:S04]  /*1820*/  SEL R0, RZ, 0x1, P0 ;  /* 0x00000001ff007807 */ /* 0x000fe80000000000 */
[----:B------:R-:W-:Y:S01]  /*1830*/  LOP3.LUT R4, R4, R0, RZ, 0x3c, !PT ;  /* 0x0000000004047212 */ /* 0x000fe200078e3cff */
[----:B------:R-:W-:Y:S06]  /*1840*/  BRA.U UP0, `(.L_x_23) ;  /* 0xfffffff900387547 */ /* 0x000fec000b83ffff */
[----:B------:R-:W-:-:S13]  /*1850*/  ISETP.NE.AND P0, PT, R3, UR17, PT ;  /* 0x0000001103007c0c */ /* 0x000fda000bf05270 */
[----:B--2---:R-:W-:Y:S05]  /*1860*/  @!P0 EXIT ;  /* 0x000000000000894d */ /* 0x004fea0003800000 */
[----:B------:R-:W-:Y:S01]  /*1870*/  UIADD3 UR17, UPT, UPT, UR17, 0x1, URZ ;  /* 0x0000000111117890 */ /* 0x000fe2000fffe0ff */
[----:B------:R-:W-:Y:S11]  /*1880*/  BRA `(.L_x_24) ;  /* 0xfffffff400ec7947 */ /* 0x000ff6000383ffff */
.L_x_11:
[----:B------:R-:W-:-:S13]  /*1890*/  ELECT P0, URZ, PT ;  /* 0x0000000000ff782f */ /* 0x000fda0003800000 */
[----:B------:R-:W-:Y:S05]  /*18a0*/  @!P0 BRA `(.L_x_13) ;  /* 0x0000000800948947 */ /* 0x000fea0003800000 */
[----:B------:R-:W1:Y:S02]  /*18b0*/  S2R R11, SR_CTAID.X ;  /* 0x00000000000b7919 */ /* 0x000e640000002500 */
[----:B-1----:R-:W-:-:S13]  /*18c0*/  ISETP.GE.U32.AND P0, PT, R11, R2, PT ;  /* 0x000000020b00720c */ /* 0x002fda0003f06070 */
[----:B------:R-:W-:Y:S05]  /*18d0*/  @P0 EXIT ;  /* 0x000000000000094d */ /* 0x000fea0003800000 */
[----:B------:R-:W-:Y:S01]  /*18e0*/  LOP3.LUT R0, RZ, R11, RZ, 0x33, !PT ;  /* 0x0000000bff007212 */ /* 0x000fe200078e33ff */
[----:B------:R-:W1:Y:S01]  /*18f0*/  LDC.64 R14, c[0x0][0x348] ;  /* 0x0000d200ff0e7b82 */ /* 0x000e620000000a00 */
[----:B------:R-:W-:-:S03]  /*1900*/  CS2R R12, SRZ ;  /* 0x00000000000c7805 */ /* 0x000fc6000001ff00 */
[----:B------:R-:W-:-:S04]  /*1910*/  IMAD.IADD R0, R2, 0x1, R0 ;  /* 0x0000000102007824 */ /* 0x000fc800078e0200 */
[----:B------:R-:W2:Y:S01]  /*1920*/  LDC.64 R6, c[0x0][0x358] ;  /* 0x0000d600ff067b82 */ /* 0x000ea20000000a00 */
[----:B------:R-:W-:Y:S01]  /*1930*/  SHF.R.U32.HI R10, RZ, 0x1, R0 ;  /* 0x00000001ff0a7819 */ /* 0x000fe20000011600 */
[----:B------:R-:W-:-:S04]  /*1940*/  IMAD.MOV.U32 R0, RZ, RZ, R11 ;  /* 0x000000ffff007224 */ /* 0x000fc800078e000b */
[----:B------:R-:W-:-:S05]  /*1950*/  IMAD.HI.U32 R10, R10, -0x1f8fc7e3, RZ ;  /* 0xe070381d0a0a7827 */ /* 0x000fca00078e00ff */
[----:B------:R-:W-:-:S07]  /*1960*/  SHF.R.U32.HI R10, RZ, 0x6, R10 ;  /* 0x00000006ff0a7819 */ /* 0x000fce000001160a */
.L_x_30:
[----:B------:R-:W-:Y:S01]  /*1970*/  IMAD.HI.U32 R3, R0, -0x45d1745d, RZ ;  /* 0xba2e8ba300037827 */ /* 0x000fe200078e00ff */
[----:B------:R-:W-:-:S04]  /*1980*/  MOV R2, 0x19f0 ;  /* 0x000019f000027802 */ /* 0x000fc80000000f00 */
[----:B------:R-:W-:-:S05]  /*1990*/  SHF.R.U32.HI R3, RZ, 0x8, R3 ;  /* 0x00000008ff037819 */ /* 0x000fca0000011603 */
[C---:B------:R-:W-:Y:S02]  /*19a0*/  IMAD R9, R3.reuse, -0x10, R20 ;  /* 0xfffffff003097824 */ /* 0x040fe400078e0214 */
[----:B------:R-:W-:-:S03]  /*19b0*/  IMAD R0, R3, -0x160, R0 ;  /* 0xfffffea003007824 */ /* 0x000fc600078e0200 */
[----:B------:R-:W-:Y:S02]  /*19c0*/  VIMNMX.U32 R9, PT, PT, R9, 0x10, PT ;  /* 0x0000001009097848 */ /* 0x000fe40003fe0000 */
[----:B-1----:R-:W-:Y:S02]  /*19d0*/  LOP3.LUT R5, R0, 0xffff, RZ, 0xc0, !PT ;  /* 0x0000ffff00057812 */ /* 0x002fe400078ec0ff */
[----:B-12---:R-:W-:Y:S05]  /*19e0*/  CALL.REL.NOINC `($__internal_3_$__cuda_sm20_div_u16) ;  /* 0x0000002400807944 */ /* 0x006fea0003c00000 */
[----:B------:R-:W-:Y:S01]  /*19f0*/  PRMT R9, R9, 0x9910, RZ ;  /* 0x0000991009097816 */ /* 0x000fe200000000ff */
[----:B------:R-:W1:Y:S01]  /*1a00*/  S2R R8, SR_CgaCtaId ;  /* 0x0000000000087919 */ /* 0x000e620000008800 */
[----:B------:R-:W-:Y:S01]  /*1a10*/  PRMT R2, R40, 0x9910, RZ ;  /* 0x0000991028027816 */ /* 0x000fe200000000ff */
[----:B------:R-:W2:Y:S01]  /*1a20*/  LDC.64 R4, c[0x0][0x380] ;  /* 0x0000e000ff047b82 */ /* 0x000ea20000000a00 */
[----:B------:R-:W-:-:S03]  /*1a30*/  HFMA2 R16, -RZ, RZ, 0, 1.52587890625e-05 ;  /* 0x00000100ff107431 */ /* 0x000fc600000001ff */
[----:B------:R-:W-:Y:S01]  /*1a40*/  IMAD R2, R9, R2, RZ ;  /* 0x0000000209027224 */ /* 0x000fe200078e02ff */
[----:B------:R-:W-:-:S03]  /*1a50*/  LOP3.LUT R9, R40, 0xffff, RZ, 0xc0, !PT ;  /* 0x0000ffff28097812 */ /* 0x000fc600078ec0ff */
[----:B------:R-:W-:Y:S02]  /*1a60*/  IMAD.MOV R2, RZ, RZ, -R2 ;  /* 0x000000ffff027224 */ /* 0x000fe400078e0a02 */
[----:B------:R-:W-:-:S03]  /*1a70*/  IMAD R9, R9, 0xc0, RZ ;  /* 0x000000c009097824 */ /* 0x000fc600078e02ff */
[----:B------:R-:W-:-:S05]  /*1a80*/  PRMT R2, R2, 0x7710, RZ ;  /* 0x0000771002027816 */ /* 0x000fca00000000ff */
[----:B------:R-:W-:Y:S01]  /*1a90*/  IMAD.IADD R2, R0, 0x1, R2 ;  /* 0x0000000100027824 */ /* 0x000fe200078e0202 */
[----:B------:R-:W-:-:S04]  /*1aa0*/  MOV R0, 0x400 ;  /* 0x0000040000007802 */ /* 0x000fc80000000f00 */
[----:B------:R-:W-:-:S05]  /*1ab0*/  LOP3.LUT R2, R2, 0xffff, RZ, 0xc0, !PT ;  /* 0x0000ffff02027812 */ /* 0x000fca00078ec0ff */
[----:B------:R-:W-:Y:S01]  /*1ac0*/  IMAD R2, R3, 0x10, R2 ;  /* 0x0000001003027824 */ /* 0x000fe200078e0202 */
[----:B-1----:R-:W-:Y:S01]  /*1ad0*/  LEA R8, R8, R0, 0x18 ;  /* 0x0000000008087211 */ /* 0x002fe200078ec0ff */
[----:B------:R-:W-:-:S03]  /*1ae0*/  IMAD.MOV.U32 R0, RZ, RZ, RZ ;  /* 0x000000ffff007224 */ /* 0x000fc600078e00ff */
[----:B------:R-:W-:-:S05]  /*1af0*/  SHF.L.U32 R2, R2, 0x7, RZ ;  /* 0x0000000702027819 */ /* 0x000fca00000006ff */
[----:B--2---:R-:W-:-:S07]  /*1b00*/  IMAD.WIDE.U32 R4, R2, 0x4, R4 ;  /* 0x0000000402047825 */ /* 0x004fce00078e0004 */
.L_x_29:
[----:B------:R-:W-:Y:S01]  /*1b10*/  LOP3.LUT R12, R12, 0x1, RZ, 0x3c, !PT ;  /* 0x000000010c0c7812 */ /* 0x000fe200078e3cff */
[----:B------:R-:W-:Y:S05]  /*1b20*/  YIELD ;  /* 0x0000000000007946 */ /* 0x000fea0003800000 */
[----:B------:R-:W-:Y:S04]  /*1b30*/  SHF.L.U32 R3, R12, 0x1f, RZ ;  /* 0x0000001f0c037819 */ /* 0x000fe800000006ff */
[----:B-1----:R-:W1:Y:S02]  /*1b40*/  SYNCS.PHASECHK.TRANS64.TRYWAIT P0, [R8+URZ+0x31820], R3 ;  /* 0x03182003080075a7 */ /* 0x002e6400080011ff */
[----:B-12---:R-:W-:Y:S05]  /*1b50*/  @!P0 BRA `(.L_x_25) ;  /* 0x0000002000788947 */ /* 0x006fea0003800000 */
.L_x_56:
[----:B------:R-:W2:Y:S01]  /*1b60*/  LDCU.64 UR24, c[0x0][0x348] ;  /* 0x00006900ff1877ac */ /* 0x000ea20008000a00 */
[----:B------:R-:W-:Y:S01]  /*1b70*/  R2UR UR4, R6 ;  /* 0x00000000060472ca */ /* 0x000fe200000e0000 */
[----:B------:R-:W-:Y:S01]  /*1b80*/  IMAD.MOV.U32 R17, RZ, RZ, 0xa500 ;  /* 0x0000a500ff117424 */ /* 0x000fe200078e00ff */
[----:B------:R-:W-:Y:S01]  /*1b90*/  R2UR UR5, R7 ;  /* 0x00000000070572ca */ /* 0x000fe200000e0000 */
[----:B------:R-:W-:Y:S01]  /*1ba0*/  UMOV UR6, 0x0 ;  /* 0x0000000000067882 */ /* 0x000fe20000000000 */
[----:B------:R-:W-:Y:S01]  /*1bb0*/  R2UR UR19, R2 ;  /* 0x00000000021372ca */ /* 0x000fe200000e0000 */
[----:B------:R-:W-:Y:S01]  /*1bc0*/  UMOV UR7, 0x10000000 ;  /* 0x1000000000077882 */ /* 0x000fe20000000000 */
[----:B------:R-:W-:Y:S02]  /*1bd0*/  R2UR UR15, R0 ;  /* 0x00000000000f72ca */ /* 0x000fe400000e0000 */
[----:B------:R-:W-:Y:S02]  /*1be0*/  R2UR UR22, R9 ;  /* 0x00000000091672ca */ /* 0x000fe400000e0000 */
[C---:B------:R-:W-:Y:S02]  /*1bf0*/  IADD3 R22, P0, PT, R14.reuse, 0xc0, RZ ;  /* 0x000000c00e167810 */ /* 0x040fe40007f1e0ff */
[----:B------:R-:W-:Y:S02]  /*1c00*/  IADD3 R24, P1, PT, R14, 0x40, RZ ;  /* 0x000000400e187810 */ /* 0x000fe40007f3e0ff */
[----:B------:R-:W-:Y:S01]  /*1c10*/  R2UR UR26, R22 ;  /* 0x00000000161a72ca */ /* 0x000fe200000e0000 */
[----:B------:R-:W3:Y:S01]  /*1c20*/  LDG.E.CONSTANT R3, desc[UR4][R4.64] ;  /* 0x0000000404037981 */ /* 0x000ee2000c1e9900 */
[----:B------:R-:W-:Y:S01]  /*1c30*/  R2UR UR9, R8 ;  /* 0x00000000080972ca */ /* 0x000fe200000e0000 */
[--C-:B------:R-:W-:Y:S01]  /*1c40*/  IMAD.X R23, RZ, RZ, R15.reuse, P0 ;  /* 0x000000ffff177224 */ /* 0x100fe200000e060f */
[----:B------:R-:W-:Y:S01]  /*1c50*/  R2UR UR18, R16 ;  /* 0x00000000101272ca */ /* 0x000fe200000e0000 */
[----:B------:R-:W-:Y:S01]  /*1c60*/  IMAD.X R25, RZ, RZ, R15, P1 ;  /* 0x000000ffff197224 */ /* 0x000fe200008e060f */
[----:B------:R-:W-:Y:S01]  /*1c70*/  R2UR UR30, R24 ;  /* 0x00000000181e72ca */ /* 0x000fe200000e0000 */
[----:B------:R-:W-:Y:S01]  /*1c80*/  UMOV UR14, UR19 ;  /* 0x00000013000e7c82 */ /* 0x000fe20008000000 */
[----:B------:R-:W-:Y:S02]  /*1c90*/  R2UR UR27, R23 ;  /* 0x00000000171b72ca */ /* 0x000fe400000e0000 */
[----:B------:R-:W-:Y:S05]  /*1ca0*/  R2UR UR31, R25 ;  /* 0x00000000191f72ca */ /* 0x000fea00000e0000 */
[----:B------:R-:W-:Y:S02]  /*1cb0*/  UIADD3 UR17, UPT, UPT, UR9, 0x31800, URZ ;  /* 0x0003180009117890 */ /* 0x000fe4000fffe0ff */
[----:B------:R-:W-:Y:S02]  /*1cc0*/  UIADD3 UR18, UPT, UPT, UR18, -0x100, URZ ;  /* 0xffffff0012127890 */ /* 0x000fe4000fffe0ff */
[----:B------:R-:W-:Y:S02]  /*1cd0*/  UIADD3 UR16, UPT, UPT, UR9, 0x8000, URZ ;  /* 0x0000800009107890 */ /* 0x000fe4000fffe0ff */
[----:B------:R-:W-:Y:S02]  /*1ce0*/  UIADD3 UR8, UPT, UPT, UR9, 0x18000, URZ ;  /* 0x0001800009087890 */ /* 0x000fe4000fffe0ff */
[----:B------:R-:W-:Y:S02]  /*1cf0*/  UIADD3 UR12, UPT, UPT, UR9, 0x30000, URZ ;  /* 0x00030000090c7890 */ /* 0x000fe4000fffe0ff */
[----:B------:R-:W-:Y:S01]  /*1d00*/  UIADD3 UR20, UPT, UPT, UR9, 0x30800, URZ ;  /* 0x0003080009147890 */ /* 0x000fe2000fffe0ff */
[----:B------:R-:W-:Y:S02]  /*1d10*/  UMOV UR10, UR18 ;  /* 0x00000012000a7c82 */ /* 0x000fe40008000000 */
[----:B------:R4:W-:Y:S01]  /*1d20*/  UTMALDG.2D [UR16], [UR30], desc[UR6] ;  /* 0x000006101e0075b4 */ /* 0x0009e20008009000 */
[----:B------:R-:W-:Y:S01]  /*1d30*/  UMOV UR9, UR17 ;  /* 0x0000001100097c82 */ /* 0x000fe20008000000 */
[----:B------:R-:W-:Y:S01]  /*1d40*/  UMOV UR13, UR17 ;  /* 0x00000011000d7c82 */ /* 0x000fe20008000000 */
[----:B------:R-:W-:Y:S01]  /*1d50*/  UMOV UR21, UR17 ;  /* 0x0000001100157c82 */ /* 0x000fe20008000000 */
[C---:B-1-3--:R-:W-:Y:S01]  /*1d60*/  IMAD.SHL.U32 R19, R3.reuse, 0x1000, RZ ;  /* 0x0000100003137824 */ /* 0x04afe200078e00ff */
[C---:B------:R-:W-:Y:S01]  /*1d70*/  ISETP.GT.AND P0, PT, R3.reuse, RZ, PT ;  /* 0x000000ff0300720c */ /* 0x040fe20003f04270 */
[----:B--2---:R-:W-:Y:S01]  /*1d80*/  UIADD3 UR28, UP2, UPT, UR24, 0x140, URZ ;  /* 0x00000140181c7890 */ /* 0x004fe2000ff5e0ff */
[----:B------:R-:W-:Y:S01]  /*1d90*/  R2UR UR4, R3 ;  /* 0x00000000030472ca */ /* 0x000fe200000e0000 */
[----:B------:R-:W-:Y:S01]  /*1da0*/  UIADD3 UR24, UP1, UPT, UR24, 0x1c0, URZ ;  /* 0x000001c018187890 */ /* 0x000fe2000ff3e0ff */
[----:B------:R-:W-:Y:S01]  /*1db0*/  SEL R19, R19, RZ, P0 ;  /* 0x000000ff13137207 */ /* 0x000fe20000000000 */
[----:B------:R-:W-:Y:S01]  /*1dc0*/  UIADD3.X UR29, UPT, UPT, URZ, UR25, URZ, UP2, !UPT ;  /* 0x00000019ff1d7290 */ /* 0x000fe200097fe4ff */
[----:B------:R-:W-:Y:S01]  /*1dd0*/  IMAD.U32 R3, R12, -0x80000000, RZ ;  /* 0x800000000c037824 */ /* 0x000fe200078e00ff */
[----:B------:R-:W-:Y:S02]  /*1de0*/  UIADD3.X UR25, UPT, UPT, URZ, UR25, URZ, UP1, !UPT ;  /* 0x00000019ff197290 */ /* 0x000fe40008ffe4ff */
[----:B------:R-:W-:Y:S05]  /*1df0*/  IMAD.IADD R19, R9, 0x1, R19 ;  /* 0x0000000109137824 */ /* 0x000fea00078e0213 */
[----:B------:R-:W-:Y:S01]  /*1e00*/  R2UR UR11, R19 ;  /* 0x00000000130b72ca */ /* 0x000fe200000e0000 */
[----:B------:R-:W-:Y:S04]  /*1e10*/  UISETP.LT.AND UP0, UPT, URZ, UR4, UPT ;  /* 0x00000004ff00728c */ /* 0x000fe8000bf01270 */
[----:B------:R-:W-:Y:S04]  /*1e20*/  USEL UR4, URZ, UR4, !UP0 ;  /* 0x00000004ff047287 */ /* 0x000fe8000c000000 */
[----:B------:R-:W-:Y:S04]  /*1e30*/  UIMAD UR23, UR4, 0xe, UR15 ;  /* 0x0000000e041778a4 */ /* 0x000fe8000f8e020f */
[----:B------:R4:W-:Y:S01]  /*1e40*/  UTMALDG.2D [UR8], [UR26], desc[UR6] ;  /* 0x000006081a0075b4 */ /* 0x0009e20008009000 */
[----:B------:R4:W-:Y:S04]  /*1e50*/  UTMALDG.2D [UR12], [UR28], desc[UR6] ;  /* 0x0000060c1c0075b4 */ /* 0x0009e80008009000 */
[----:B------:R4:W-:Y:S01]  /*1e60*/  UTMALDG.2D [UR20], [UR24], desc[UR6] ;  /* 0x00000614180075b4 */ /* 0x0009e20008009000 */
[----:B------:R4:W-:Y:S01]  /*1e70*/  SYNCS.ARRIVE.TRANS64 RZ, [R8+URZ+0x31800], R17 ;  /* 0x0318001108ff79a7 */ /* 0x0009e200080000ff */
[----:B------:R-:W1:Y:S02]  /*1e80*/  SYNCS.PHASECHK.TRANS64.TRYWAIT P0, [R8+URZ+0x31828], R3 ;  /* 0x03182803080075a7 */ /* 0x000e6400080011ff */
[----:B-1--4-:R-:W-:Y:S05]  /*1e90*/  @!P0 BRA `(.L_x_26) ;  /* 0x0000001c00c48947 */ /* 0x012fea0003800000 */
.L_x_58:
[----:B------:R-:W-:Y:S01]  /*1ea0*/  R2UR UR4, R8 ;  /* 0x00000000080472ca */ /* 0x000fe200000e0000 */
[----:B------:R-:W-:Y:S01]  /*1eb0*/  UMOV UR14, 0x0 ;  /* 0x00000000000e7882 */ /* 0x000fe20000000000 */
[----:B------:R-:W-:Y:S01]  /*1ec0*/  R2UR UR10, R16 ;  /* 0x00000000100a72ca */ /* 0x000fe200000e0000 */
[----:B------:R-:W-:Y:S01]  /*1ed0*/  UMOV UR15, 0x10000000 ;  /* 0x10000000000f7882 */ /* 0x000fe20000000000 */
[----:B------:R-:W-:Y:S01]  /*1ee0*/  R2UR UR16, R24 ;  /* 0x00000000181072ca */ /* 0x000fe200000e0000 */
[----:B------:R-:W-:Y:S01]  /*1ef0*/  IMAD.MOV.U32 R18, RZ, RZ, 0xa000 ;  /* 0x0000a000ff127424 */ /* 0x000fe200078e00ff */
[----:B------:R-:W-:Y:S02]  /*1f00*/  R2UR UR17, R25 ;  /* 0x00000000191172ca */ /* 0x000fe400000e0000 */
[----:B------:R-:W-:Y:S02]  /*1f10*/  R2UR UR11, R2 ;  /* 0x00000000020b72ca */ /* 0x000fe400000e0000 */
[----:B------:R-:W-:Y:S02]  /*1f20*/  R2UR UR12, R22 ;  /* 0x00000000160c72ca */ /* 0x000fe400000e0000 */
[----:B------:R-:W-:Y:S01]  /*1f30*/  R2UR UR13, R23 ;  /* 0x00000000170d72ca */ /* 0x000fe200000e0000 */
[----:B------:R-:W-:Y:S01]  /*1f40*/  UIADD3 UR9, UPT, UPT, UR4, 0x31808, URZ ;  /* 0x0003180804097890 */ /* 0x000fe2000fffe0ff */
[----:B------:R-:W-:Y:S01]  /*1f50*/  R2UR UR7, R19 ;  /* 0x00000000130772ca */ /* 0x000fe200000e0000 */
[----:B------:R-:W-:Y:S02]  /*1f60*/  UIADD3 UR10, UPT, UPT, UR10, -0x80, URZ ;  /* 0xffffff800a0a7890 */ /* 0x000fe4000fffe0ff */
[----:B------:R-:W-:Y:S02]  /*1f70*/  UIADD3 UR8, UPT, UPT, UR4, 0xc000, URZ ;  /* 0x0000c00004087890 */ /* 0x000fe4000fffe0ff */
[----:B------:R-:W-:Y:S01]  /*1f80*/  UIADD3 UR4, UPT, UPT, UR4, 0x1e000, URZ ;  /* 0x0001e00004047890 */ /* 0x000fe2000fffe0ff */
[----:B------:R-:W-:Y:S02]  /*1f90*/  UMOV UR5, UR9 ;  /* 0x0000000900057c82 */ /* 0x000fe40008000000 */
[----:B------:R-:W-:Y:S04]  /*1fa0*/  UMOV UR6, UR10 ;  /* 0x0000000a00067c82 */ /* 0x000fe80008000000 */
[----:B------:R2:W-:Y:S02]  /*1fb0*/  UTMALDG.2D [UR8], [UR16], desc[UR14] ;  /* 0x00000e08100075b4 */ /* 0x0005e40008009000 */
[----:B------:R2:W-:Y:S01]  /*1fc0*/  UTMALDG.2D [UR4], [UR12], desc[UR14] ;  /* 0x00000e040c0075b4 */ /* 0x0005e20008009000 */
[----:B------:R2:W-:Y:S01]  /*1fd0*/  SYNCS.ARRIVE.TRANS64 RZ, [R8+URZ+0x31808], R18 ;  /* 0x0318081208ff79a7 */ /* 0x0005e200080000ff */
[----:B------:R-:W3:Y:S02]  /*1fe0*/  SYNCS.PHASECHK.TRANS64.TRYWAIT P0, [R8+URZ+0x31830], R3 ;  /* 0x03183003080075a7 */ /* 0x000ee400080011ff */
[----:B--23--:R-:W-:Y:S05]  /*1ff0*/  @!P0 BRA `(.L_x_27) ;  /* 0x0000001c00888947 */ /* 0x00cfea0003800000 */
.L_x_60:
[----:B------:R-:W-:Y:S01]  /*2000*/  R2UR UR4, R8 ;  /* 0x00000000080472ca */ /* 0x000fe200000e0000 */
[----:B------:R-:W-:Y:S01]  /*2010*/  UMOV UR14, 0x0 ;  /* 0x00000000000e7882 */ /* 0x000fe20000000000 */
[----:B------:R-:W-:Y:S01]  /*2020*/  R2UR UR10, R16 ;  /* 0x00000000100a72ca */ /* 0x000fe200000e0000 */
[----:B------:R-:W-:Y:S01]  /*2030*/  UMOV UR15, 0x10000000 ;  /* 0x10000000000f7882 */ /* 0x000fe20000000000 */
[----:B------:R-:W-:Y:S01]  /*2040*/  R2UR UR16, R24 ;  /* 0x00000000181072ca */ /* 0x000fe200000e0000 */
[----:B------:R-:W-:Y:S01]  /*2050*/  VIADD R17, R16, 0x80 ;  /* 0x0000008010117836 */ /* 0x000fe20000000000 */
[----:B------:R-:W-:Y:S02]  /*2060*/  R2UR UR17, R25 ;  /* 0x00000000191172ca */ /* 0x000fe400000e0000 */
[----:B------:R-:W-:Y:S02]  /*2070*/  R2UR UR11, R2 ;  /* 0x00000000020b72ca */ /* 0x000fe400000e0000 */
[----:B------:R-:W-:Y:S02]  /*2080*/  R2UR UR12, R22 ;  /* 0x00000000160c72ca */ /* 0x000fe400000e0000 */
[----:B------:R-:W-:Y:S01]  /*2090*/  R2UR UR13, R23 ;  /* 0x00000000170d72ca */ /* 0x000fe200000e0000 */
[----:B------:R-:W-:Y:S01]  /*20a0*/  UIADD3 UR9, UPT, UPT, UR4, 0x31810, URZ ;  /* 0x0003181004097890 */ /* 0x000fe2000fffe0ff */
[----:B------:R-:W-:Y:S01]  /*20b0*/  R2UR UR7, R19 ;  /* 0x00000000130772ca */ /* 0x000fe200000e0000 */
[----:B------:R-:W-:Y:S02]  /*20c0*/  UIADD3 UR8, UPT, UPT, UR4, 0x10000, URZ ;  /* 0x0001000004087890 */ /* 0x000fe4000fffe0ff */
[----:B------:R-:W-:Y:S01]  /*20d0*/  UIADD3 UR4, UPT, UPT, UR4, 0x24000, URZ ;  /* 0x0002400004047890 */ /* 0x000fe2000fffe0ff */
[----:B------:R-:W-:Y:S02]  /*20e0*/  UMOV UR6, UR10 ;  /* 0x0000000a00067c82 */ /* 0x000fe40008000000 */
[----:B------:R-:W-:Y:S04]  /*20f0*/  UMOV UR5, UR9 ;  /* 0x0000000900057c82 */ /* 0x000fe80008000000 */
[----:B------:R2:W-:Y:S03]  /*2100*/  UTMALDG.2D [UR8], [UR16], desc[UR14] ;  /* 0x00000e08100075b4 */ /* 0x0005e60008009000 */
[----:B------:R2:W-:Y:S01]  /*2110*/  UTMALDG.2D [UR4], [UR12], desc[UR14] ;  /* 0x00000e040c0075b4 */ /* 0x0005e20008009000 */
[----:B------:R2:W-:Y:S01]  /*2120*/  SYNCS.ARRIVE.TRANS64 RZ, [R8+URZ+0x31810], R18 ;  /* 0x0318101208ff79a7 */ /* 0x0005e200080000ff */
[----:B------:R-:W3:Y:S02]  /*2130*/  SYNCS.PHASECHK.TRANS64.TRYWAIT P0, [R8+URZ+0x31838], R3 ;  /* 0x03183803080075a7 */ /* 0x000ee400080011ff */
[----:B--23--:R-:W-:Y:S05]  /*2140*/  @!P0 BRA `(.L_x_28) ;  /* 0x0000001c00508947 */ /* 0x00cfea0003800000 */
.L_x_62:
[----:B------:R-:W-:Y:S01]  /*2150*/  R2UR UR4, R8 ;  /* 0x00000000080472ca */ /* 0x000fe200000e0000 */
[----:B------:R-:W-:Y:S01]  /*2160*/  UMOV UR14, 0x0 ;  /* 0x00000000000e7882 */ /* 0x000fe20000000000 */
[----:B------:R-:W-:Y:S01]  /*2170*/  R2UR UR16, R24 ;  /* 0x00000000181072ca */ /* 0x000fe200000e0000 */
[----:B------:R-:W-:Y:S01]  /*2180*/  UMOV UR15, 0x10000000 ;  /* 0x10000000000f7882 */ /* 0x000fe20000000000 */
[----:B------:R-:W-:Y:S01]  /*2190*/  R2UR UR17, R25 ;  /* 0x00000000191172ca */ /* 0x000fe200000e0000 */
[----:B------:R-:W-:Y:S01]  /*21a0*/  VIADD R16, R16, 0x200 ;  /* 0x0000020010107836 */ /* 0x000fe20000000000 */
[----:B------:R-:W-:Y:S01]  /*21b0*/  R2UR UR10, R17 ;  /* 0x00000000110a72ca */ /* 0x000fe200000e0000 */
[----:B------:R-:W-:Y:S01]  /*21c0*/  VIADD R0, R0, 0x1 ;  /* 0x0000000100007836 */ /* 0x000fe20000000000 */
[----:B------:R-:W-:Y:S02]  /*21d0*/  R2UR UR11, R2 ;  /* 0x00000000020b72ca */ /* 0x000fe400000e0000 */
[----:B------:R-:W-:Y:S02]  /*21e0*/  R2UR UR12, R22 ;  /* 0x00000000160c72ca */ /* 0x000fe400000e0000 */
[----:B------:R-:W-:Y:S01]  /*21f0*/  R2UR UR13, R23 ;  /* 0x00000000170d72ca */ /* 0x000fe200000e0000 */
[----:B------:R-:W-:Y:S01]  /*2200*/  UIADD3 UR9, UPT, UPT, UR4, 0x31818, URZ ;  /* 0x0003181804097890 */ /* 0x000fe2000fffe0ff */
[----:B------:R-:W-:Y:S01]  /*2210*/  R2UR UR7, R19 ;  /* 0x00000000130772ca */ /* 0x000fe200000e0000 */
[----:B------:R-:W-:Y:S01]  /*2220*/  UIADD3 UR8, UPT, UPT, UR4, 0x14000, URZ ;  /* 0x0001400004087890 */ /* 0x000fe2000fffe0ff */
[----:B------:R-:W-:Y:S01]  /*2230*/  ISETP.NE.AND P0, PT, R16, 0x1d00, PT ;  /* 0x00001d001000780c */ /* 0x000fe20003f05270 */
[----:B------:R-:W-:Y:S02]  /*2240*/  UIADD3 UR4, UPT, UPT, UR4, 0x2a000, URZ ;  /* 0x0002a00004047890 */ /* 0x000fe4000fffe0ff */
[----:B------:R-:W-:Y:S01]  /*2250*/  UMOV UR6, UR10 ;  /* 0x0000000a00067c82 */ /* 0x000fe20008000000 */
[----:B------:R-:W-:Y:S04]  /*2260*/  UMOV UR5, UR9 ;  /* 0x0000000900057c82 */ /* 0x000fe80008000000 */
[----:B------:R2:W-:Y:S03]  /*2270*/  UTMALDG.2D [UR8], [UR16], desc[UR14] ;  /* 0x00000e08100075b4 */ /* 0x0005e60008009000 */
[----:B------:R2:W-:Y:S01]  /*2280*/  UTMALDG.2D [UR4], [UR12], desc[UR14] ;  /* 0x00000e040c0075b4 */ /* 0x0005e20008009000 */
[----:B------:R2:W-:Y:S01]  /*2290*/  SYNCS.ARRIVE.TRANS64 RZ, [R8+URZ+0x31818], R18 ;  /* 0x0318181208ff79a7 */ /* 0x0005e200080000ff */
[----:B------:R-:W-:Y:S05]  /*22a0*/  @P0 BRA `(.L_x_29) ;  /* 0xfffffff800180947 */ /* 0x000fea000383ffff */
[----:B------:R-:W-:-:S13]  /*22b0*/  ISETP.NE.AND P0, PT, R13, R10, PT ;  /* 0x0000000a0d00720c */ /* 0x000fda0003f05270 */
[----:B--2---:R-:W-:Y:S05]  /*22c0*/  @!P0 EXIT ;  /* 0x000000000000894d */ /* 0x004fea0003800000 */
[----:B------:R-:W-:-:S05]  /*22d0*/  IADD3 R13, PT, PT, R13, 0x1, RZ ;  /* 0x000000010d0d7810 */ /* 0x000fca0007ffe0ff */
[----:B------:R-:W-:Y:S01]  /*22e0*/  IMAD R0, R13, 0x92, R11 ;  /* 0x000000920d007824 */ /* 0x000fe200078e020b */
[----:B------:R-:W-:Y:S06]  /*22f0*/  BRA `(.L_x_30) ;  /* 0xfffffff4009c7947 */ /* 0x000fec000383ffff */
.L_x_13:
[----:B------:R-:W-:-:S04]  /*2300*/  LOP3.LUT R0, R3, 0xfffffffc, RZ, 0xc0, !PT ;  /* 0xfffffffc03007812 */ /* 0x000fc800078ec0ff */
[----:B------:R-:W-:-:S13]  /*2310*/  ISETP.NE.AND P0, PT, R0, 0x4, PT ;  /* 0x000000040000780c */ /* 0x000fda0003f05270 */
[----:B-1----:R-:W-:Y:S05]  /*2320*/  @P0 EXIT ;  /* 0x000000000000094d */ /* 0x002fea0003800000 */
[----:B------:R-:W1:Y:S01]  /*2330*/  S2R R0, SR_CgaCtaId ;  /* 0x0000000000007919 */ /* 0x000e620000008800 */
[----:B------:R-:W-:-:S04]  /*2340*/  MOV R4, 0x400 ;  /* 0x0000040000047802 */ /* 0x000fc80000000f00 */
[----:B-1----:R-:W-:-:S05]  /*2350*/  LEA R0, R0, R4, 0x18 ;  /* 0x0000000400007211 */ /* 0x002fca00078ec0ff */
[----:B------:R-:W1:Y:S02]  /*2360*/  LDS R4, [R0+0x31880] ;  /* 0x0318800000047984 */ /* 0x000e640000000800 */
[----:B-1----:R-:W-:-:S13]  /*2370*/  ISETP.NE.AND P0, PT, R4, RZ, PT ;  /* 0x000000ff0400720c */ /* 0x002fda0003f05270 */
[----:B------:R-:W-:Y:S05]  /*2380*/  @!P0 BRA `(.L_x_31) ;  /* 0x0000000000048947 */ /* 0x000fea0003800000 */
[----:B------:R-:W-:Y:S05]  /*2390*/  BPT.TRAP 0x1 ;  /* 0x000000040000795c */ /* 0x000fea0000300000 */
.L_x_31:
[----:B------:R-:W1:Y:S01]  /*23a0*/  S2UR UR4, SR_CTAID.X ;  /* 0x00000000000479c3 */ /* 0x000e620000002500 */
[----:B------:R-:W-:Y:S02]  /*23b0*/  IADD3 R3, PT, PT, R3, -0x4, RZ ;  /* 0xfffffffc03037810 */ /* 0x000fe40007ffe0ff */
[----:B-1----:R-:W-:-:S13]  /*23c0*/  ISETP.LE.U32.AND P0, PT, R2, UR4, PT ;  /* 0x0000000402007c0c */ /* 0x002fda000bf03070 */
[----:B------:R-:W-:Y:S05]  /*23d0*/  @P0 BRA `(.L_x_32) ;  /* 0x0000001400640947 */ /* 0x000fea0003800000 */
[----:B------:R-:W-:Y:S02]  /*23e0*/  IMAD.U32 R34, RZ, RZ, UR4 ;  /* 0x00000004ff227e24 */ /* 0x000fe4000f8e00ff */
[----:B------:R-:W-:Y:S02]  /*23f0*/  IMAD.SHL.U32 R32, R21, 0x10, RZ ;  /* 0x0000001015207824 */ /* 0x000fe400078e00ff */
[----:B------:R-:W-:Y:S01]  /*2400*/  IMAD R33, R3, 0x20, R21 ;  /* 0x0000002003217824 */ /* 0x000fe200078e0215 */
[----:B------:R-:W-:Y:S01]  /*2410*/  LOP3.LUT R23, RZ, R34, RZ, 0x33, !PT ;  /* 0x00000022ff177212 */ /* 0x000fe200078e33ff */
[----:B------:R-:W-:Y:S01]  /*2420*/  IMAD.MOV.U32 R22, RZ, RZ, RZ ;  /* 0x000000ffff167224 */ /* 0x000fe200078e00ff */
[----:B------:R-:W-:Y:S01]  /*2430*/  LOP3.LUT R32, R32, 0x70, RZ, 0xc0, !PT ;  /* 0x0000007020207812 */ /* 0x000fe200078ec0ff */
[----:B------:R-:W-:Y:S01]  /*2440*/  IMAD.MOV.U32 R21, RZ, RZ, -0x1 ;  /* 0xffffffffff157424 */ /* 0x000fe200078e00ff */
[----:B------:R-:W-:Y:S01]  /*2450*/  PRMT R24, R34, 0x7610, R24 ;  /* 0x0000761022187816 */ /* 0x000fe20000000018 */
[----:B------:R-:W-:Y:S01]  /*2460*/  IMAD.IADD R23, R2, 0x1, R23 ;  /* 0x0000000102177824 */ /* 0x000fe200078e0217 */
[C---:B------:R-:W-:Y:S01]  /*2470*/  LOP3.LUT R31, R32.reuse, 0x10, RZ, 0x3c, !PT ;  /* 0x00000010201f7812 */ /* 0x040fe200078e3cff */
[----:B------:R-:W-:Y:S01]  /*2480*/  IMAD.SHL.U32 R33, R33, 0x80, RZ ;  /* 0x0000008021217824 */ /* 0x000fe200078e00ff */
[----:B------:R-:W-:-:S02]  /*2490*/  LOP3.LUT R30, R32, 0x20, RZ, 0x3c, !PT ;  /* 0x00000020201e7812 */ /* 0x000fc400078e3cff */
[----:B------:R-:W-:Y:S02]  /*24a0*/  SHF.R.U32.HI R23, RZ, 0x1, R23 ;  /* 0x00000001ff177819 */ /* 0x000fe40000011617 */
[C---:B------:R-:W-:Y:S02]  /*24b0*/  LOP3.LUT R29, R32.reuse, 0x30, RZ, 0x3c, !PT ;  /* 0x00000030201d7812 */ /* 0x040fe400078e3cff */
[C---:B------:R-:W-:Y:S01]  /*24c0*/  LOP3.LUT R28, R32.reuse, 0x40, RZ, 0x3c, !PT ;  /* 0x00000040201c7812 */ /* 0x040fe200078e3cff */
[----:B------:R-:W-:Y:S01]  /*24d0*/  IMAD.HI.U32 R23, R23, -0x1f8fc7e3, RZ ;  /* 0xe070381d17177827 */ /* 0x000fe200078e00ff */
[C---:B------:R-:W-:Y:S02]  /*24e0*/  LOP3.LUT R27, R32.reuse, 0x50, RZ, 0x3c, !PT ;  /* 0x00000050201b7812 */ /* 0x040fe400078e3cff */
[----:B------:R-:W-:Y:S02]  /*24f0*/  LOP3.LUT R26, R32, 0x60, RZ, 0x3c, !PT ;  /* 0x00000060201a7812 */ /* 0x000fe400078e3cff */
[----:B------:R-:W-:-:S02]  /*2500*/  SHF.R.U32.HI R23, RZ, 0x6, R23 ;  /* 0x00000006ff177819 */ /* 0x000fc40000011617 */
[----:B------:R-:W-:-:S03]  /*2510*/  LOP3.LUT R25, R32, 0x70, RZ, 0x3c, !PT ;  /* 0x0000007020197812 */ /* 0x000fc600078e3cff */
[----:B------:R-:W-:-:S07]  /*2520*/  IMAD.MOV R23, RZ, RZ, -R23 ;  /* 0x000000ffff177224 */ /* 0x000fce00078e0a17 */
.L_x_43:
[----:B------:R-:W-:Y:S01]  /*2530*/  IMAD.HI.U32 R41, R34, -0x45d1745d, RZ ;  /* 0xba2e8ba322297827 */ /* 0x000fe200078e00ff */
[----:B------:R-:W-:Y:S05]  /*2540*/  YIELD ;  /* 0x0000000000007946 */ /* 0x000fea0003800000 */
[----:B------:R-:W-:Y:S01]  /*2550*/  SHF.R.U32.HI R41, RZ, 0x8, R41 ;  /* 0x00000008ff297819 */ /* 0x000fe20000011629 */
[----:B------:R-:W-:Y:S01]  /*2560*/  VIADD R23, R23, 0x1 ;  /* 0x0000000117177836 */ /* 0x000fe20000000000 */
[----:B------:R-:W-:Y:S01]  /*2570*/  ISETP.NE.AND P2, PT, R3, RZ, PT ;  /* 0x000000ff0300720c */ /* 0x000fe20003f45270 */
[----:B------:R-:W-:Y:S01]  /*2580*/  VIADD R21, R21, 0x1 ;  /* 0x0000000115157836 */ /* 0x000fe20000000000 */
[C---:B-1----:R-:W-:Y:S01]  /*2590*/  PRMT R2, R41.reuse, 0x9910, RZ ;  /* 0x0000991029027816 */ /* 0x042fe200000000ff */
[----:B------:R-:W-:Y:S01]  /*25a0*/  IMAD R44, R41, -0x10, R20 ;  /* 0xfffffff0292c7824 */ /* 0x000fe200078e0214 */
[----:B------:R-:W-:-:S03]  /*25b0*/  ISETP.NE.AND P0, PT, R23, 0x1, PT ;  /* 0x000000011700780c */ /* 0x000fc60003f05270 */
[----:B------:R-:W-:Y:S01]  /*25c0*/  IMAD R2, R2, 0x160, RZ ;  /* 0x0000016002027824 */ /* 0x000fe200078e02ff */
[----:B------:R-:W-:-:S03]  /*25d0*/  VIMNMX.U32 R44, PT, PT, R44, 0x10, PT ;  /* 0x000000102c2c7848 */ /* 0x000fc60003fe0000 */
[----:B------:R-:W-:Y:S01]  /*25e0*/  IMAD.MOV R43, RZ, RZ, -R2 ;  /* 0x000000ffff2b7224 */ /* 0x000fe200078e0a02 */
[----:B------:R-:W-:Y:S01]  /*25f0*/  MOV R2, 0x2650 ;  /* 0x0000265000027802 */ /* 0x000fe20000000f00 */
[----:B------:R-:W-:-:S03]  /*2600*/  IMAD.MOV.U32 R9, RZ, RZ, R44 ;  /* 0x000000ffff097224 */ /* 0x000fc600078e002c */
[----:B------:R-:W-:-:S05]  /*2610*/  PRMT R43, R43, 0x7710, RZ ;  /* 0x000077102b2b7816 */ /* 0x000fca00000000ff */
[----:B------:R-:W-:-:S05]  /*2620*/  IMAD.IADD R43, R43, 0x1, R24 ;  /* 0x000000012b2b7824 */ /* 0x000fca00078e0218 */
[----:B------:R-:W-:Y:S02]  /*2630*/  LOP3.LUT R5, R43, 0xffff, RZ, 0xc0, !PT ;  /* 0x0000ffff2b057812 */ /* 0x000fe400078ec0ff */
[----:B------:R-:W-:Y:S05]  /*2640*/  CALL.REL.NOINC `($__internal_3_$__cuda_sm20_div_u16) ;  /* 0x0000001800687944 */ /* 0x000fea0003c00000 */
[C---:B------:R-:W-:Y:S01]  /*2650*/  IMAD.SHL.U32 R2, R21.reuse, 0x8, RZ ;  /* 0x0000000815027824 */ /* 0x040fe200078e00ff */
[----:B------:R-:W-:Y:S02]  /*2660*/  SHF.R.U32.HI R4, RZ, 0x1, R21 ;  /* 0x00000001ff047819 */ /* 0x000fe40000011615 */
[----:B------:R-:W-:Y:S02]  /*2670*/  LOP3.LUT R35, R21, 0x1, RZ, 0xc0, !PT ;  /* 0x0000000115237812 */ /* 0x000fe400078ec0ff */
[----:B------:R-:W-:Y:S02]  /*2680*/  LOP3.LUT R2, R2, 0x8, RZ, 0xc0, !PT ;  /* 0x0000000802027812 */ /* 0x000fe400078ec0ff */
[----:B------:R-:W-:Y:S01]  /*2690*/  LOP3.LUT R4, R4, 0x1, RZ, 0xc0, !PT ;  /* 0x0000000104047812 */ /* 0x000fe200078ec0ff */
[----:B------:R-:W-:Y:S02]  /*26a0*/  IMAD R35, R35, 0xc0, RZ ;  /* 0x000000c023237824 */ /* 0x000fe400078e02ff */
[----:B------:R-:W-:-:S02]  /*26b0*/  IMAD.IADD R2, R0, 0x1, R2 ;  /* 0x0000000100027824 */ /* 0x000fc400078e0202 */
[----:B------:R-:W-:-:S04]  /*26c0*/  IMAD.U32 R4, R4, -0x80000000, RZ ;  /* 0x8000000004047824 */ /* 0x000fc800078e00ff */
[----:B------:R-:W1:Y:S02]  /*26d0*/  SYNCS.PHASECHK.TRANS64.TRYWAIT P1, [R2+URZ+0x31860], R4 ;  /* 0x03186004020075a7 */ /* 0x000e6400080211ff */
[----:B-1----:R-:W-:Y:S05]  /*26e0*/  @!P1 BRA `(.L_x_33) ;  /* 0x0000001800049947 */ /* 0x002fea0003800000 */
.L_x_64:
[----:B------:R-:W-:Y:S01]  /*26f0*/  NOP ;  /* 0x0000000000007918 */ /* 0x000fe20000000000 */
[----:B------:R-:W-:Y:S05]  /*2700*/  @P2 BRA `(.L_x_34) ;  /* 0x0000000000042947 */ /* 0x000fea0003800000 */
[----:B------:R-:W-:-:S04]  /*2710*/  DEPBAR.LE SB0, 0x1 ;  /* 0x000080400000791a */ /* 0x000fc80000000000 */
.L_x_34:
[----:B------:R-:W-:Y:S05]  /*2720*/  WARPSYNC.ALL ;  /* 0x0000000000007948 */ /* 0x000fea0003800000 */
[----:B------:R-:W-:Y:S01]  /*2730*/  NOP ;  /* 0x0000000000007918 */ /* 0x000fe20000000000 */
[----:B------:R-:W-:Y:S01]  /*2740*/  BAR.SYNC.DEFER_BLOCKING 0x8, 0x80 ;  /* 0x0202000000007b1d */ /* 0x000fe20000010000 */
[C---:B------:R-:W-:Y:S01]  /*2750*/  R2UR UR5, R35.reuse ;  /* 0x00000000230572ca */ /* 0x040fe200000e0000 */
[----:B------:R-:W-:Y:S01]  /*2760*/  IMAD R42, R22, 0x4000, R33 ;  /* 0x00004000162a7824 */ /* 0x000fe200078e0221 */
[----:B------:R-:W-:Y:S02]  /*2770*/  R2UR UR4, R35 ;  /* 0x00000000230472ca */ /* 0x000fe400000e0000 */
[----:B------:R-:W-:-:S02]  /*2780*/  PRMT R44, R44, 0x9910, RZ ;  /* 0x000099102c2c7816 */ /* 0x000fc400000000ff */
[----:B------:R-:W-:-:S07]  /*2790*/  ISETP.NE.AND P1, PT, R3, RZ, PT ;  /* 0x000000ff0300720c */ /* 0x000fce0003f25270 */
[----:B------:R-:W2:Y:S01]  /*27a0*/  LDTM.x8 R12, tmem[UR5] ;  /* 0x00000005000c79ee */ /* 0x000ea200081c0000 */
[C---:B------:R-:W-:Y:S01]  /*27b0*/  R2UR UR5, R35.reuse ;  /* 0x00000000230572ca */ /* 0x040fe200000e0000 */
[----:B------:R-:W-:Y:S01]  /*27c0*/  NOP ;  /* 0x0000000000007918 */ /* 0x000fe20000000000 */
[----:B-12---:R-:W1:Y:S01]  /*27d0*/  LDTM.x8 R4, tmem[UR4+0x8] ;  /* 0x00000804000479ee */ /* 0x006e6200081c0000 */
[----:B------:R-:W-:Y:S02]  /*27e0*/  R2UR UR4, R35 ;  /* 0x00000000230472ca */ /* 0x000fe400000e0000 */
[----:B------:R-:W-:Y:S02]  /*27f0*/  F2FP.BF16.F32.PACK_AB R12, R13, R12 ;  /* 0x0000000c0d0c723e */ /* 0x000fe400000010ff */
[----:B------:R-:W-:Y:S02]  /*2800*/  F2FP.BF16.F32.PACK_AB R13, R15, R14 ;  /* 0x0000000e0f0d723e */ /* 0x000fe400000010ff */
[----:B------:R-:W-:-:S02]  /*2810*/  F2FP.BF16.F32.PACK_AB R14, R17, R16 ;  /* 0x00000010110e723e */ /* 0x000fc400000010ff */
[----:B------:R-:W-:Y:S02]  /*2820*/  F2FP.BF16.F32.PACK_AB R15, R19, R18 ;  /* 0x00000012130f723e */ /* 0x000fe400000010ff */
[----:B------:R-:W-:Y:S02]  /*2830*/  IADD3 R16, PT, PT, R0, R42, R32 ;  /* 0x0000002a00107210 */ /* 0x000fe40007ffe020 */
[----:B-1----:R-:W-:Y:S02]  /*2840*/  F2FP.BF16.F32.PACK_AB R4, R5, R4 ;  /* 0x000000040504723e */ /* 0x002fe400000010ff */
[----:B------:R-:W-:Y:S01]  /*2850*/  F2FP.BF16.F32.PACK_AB R5, R7, R6 ;  /* 0x000000060705723e */ /* 0x000fe200000010ff */
[----:B------:R1:W-:Y:S01]  /*2860*/  STS.128 [R16], R12 ;  /* 0x0000000c10007388 */ /* 0x0003e20000000c00 */
[----:B------:R-:W-:Y:S01]  /*2870*/  F2FP.BF16.F32.PACK_AB R6, R9, R8 ;  /* 0x000000080906723e */ /* 0x000fe200000010ff */
[----:B------:R-:W-:Y:S01]  /*2880*/  NOP ;  /* 0x0000000000007918 */ /* 0x000fe20000000000 */
[----:B------:R-:W-:-:S02]  /*2890*/  F2FP.BF16.F32.PACK_AB R7, R11, R10 ;  /* 0x0000000a0b07723e */ /* 0x000fc400000010ff */
[----:B------:R-:W-:-:S05]  /*28a0*/  IADD3 R8, PT, PT, R0, R42, R31 ;  /* 0x0000002a00087210 */ /* 0x000fca0007ffe01f */
[----:B------:R2:W-:Y:S01]  /*28b0*/  STS.128 [R8], R4 ;  /* 0x0000000408007388 */ /* 0x0005e20000000c00 */
[----:B-1----:R-:W2:Y:S01]  /*28c0*/  LDTM.x8 R12, tmem[UR5+0x10] ;  /* 0x00001005000c79ee */ /* 0x002ea200081c0000 */
[----:B------:R-:W-:Y:S01]  /*28d0*/  NOP ;  /* 0x0000000000007918 */ /* 0x000fe20000000000 */
[C---:B------:R-:W-:Y:S01]  /*28e0*/  R2UR UR5, R35.reuse ;  /* 0x00000000230572ca */ /* 0x040fe200000e0000 */
[----:B--2---:R-:W1:Y:S01]  /*28f0*/  LDTM.x8 R4, tmem[UR4+0x18] ;  /* 0x00001804000479ee */ /* 0x004e6200081c0000 */
        /* <DEDUP_REMOVED lines=23> */
[----:B-1----:R-:W-:Y:S02]  /*2a70*/  F2FP.BF16.F32.PACK_AB R36, R5, R4 ;  /* 0x000000040524723e */ /* 0x002fe400000010ff */
[C---:B------:R-:W-:Y:S02]  /*2a80*/  IADD3 R4, PT, PT, R0.reuse, R42, R28 ;  /* 0x0000002a00047210 */ /* 0x040fe40007ffe01c */
[----:B------:R-:W-:Y:S02]  /*2a90*/  F2FP.BF16.F32.PACK_AB R37, R7, R6 ;  /* 0x000000060725723e */ /* 0x000fe400000010ff */
[----:B------:R-:W-:Y:S01]  /*2aa0*/  F2FP.BF16.F32.PACK_AB R38, R9, R8 ;  /* 0x000000080926723e */ /* 0x000fe200000010ff */
[----:B------:R1:W-:Y:S01]  /*2ab0*/  STS.128 [R4], R12 ;  /* 0x0000000c04007388 */ /* 0x0003e20000000c00 */
[----:B------:R-:W-:Y:S01]  /*2ac0*/  F2FP.BF16.F32.PACK_AB R39, R11, R10 ;  /* 0x0000000a0b27723e */ /* 0x000fe200000010ff */
[----:B------:R-:W-:Y:S01]  /*2ad0*/  NOP ;  /* 0x0000000000007918 */ /* 0x000fe20000000000 */
[----:B------:R-:W-:-:S05]  /*2ae0*/  IADD3 R5, PT, PT, R0, R42, R27 ;  /* 0x0000002a00057210 */ /* 0x000fca0007ffe01b */
[----:B------:R2:W-:Y:S01]  /*2af0*/  STS.128 [R5], R36 ;  /* 0x0000002405007388 */ /* 0x0005e20000000c00 */
[----:B-1----:R-:W2:Y:S01]  /*2b00*/  LDTM.x8 R12, tmem[UR5+0x30] ;  /* 0x00003005000c79ee */ /* 0x002ea200081c0000 */
[----:B------:R-:W-:Y:S01]  /*2b10*/  NOP ;  /* 0x0000000000007918 */ /* 0x000fe20000000000 */
[----:B--2---:R-:W1:Y:S01]  /*2b20*/  LDTM.x8 R4, tmem[UR4+0x38] ;  /* 0x00003804000479ee */ /* 0x004e6200081c0000 */
[----:B------:R-:W-:Y:S01]  /*2b30*/  PRMT R36, R40, 0x9910, RZ ;  /* 0x0000991028247816 */ /* 0x000fe200000000ff */
[----:B------:R-:W-:-:S04]  /*2b40*/  IMAD.MOV.U32 R37, RZ, RZ, R44 ;  /* 0x000000ffff257224 */ /* 0x000fc800078e002c */
[----:B------:R-:W-:Y:S01]  /*2b50*/  IMAD R36, R36, R37, RZ ;  /* 0x0000002524247224 */ /* 0x000fe200078e02ff */
[----:B------:R-:W-:-:S03]  /*2b60*/  LOP3.LUT R37, R40, 0xffff, RZ, 0xc0, !PT ;  /* 0x0000ffff28257812 */ /* 0x000fc600078ec0ff */
[----:B------:R-:W-:Y:S02]  /*2b70*/  IMAD.MOV R36, RZ, RZ, -R36 ;  /* 0x000000ffff247224 */ /* 0x000fe400078e0a24 */
[----:B------:R-:W-:-:S03]  /*2b80*/  IMAD R37, R37, 0xc0, RZ ;  /* 0x000000c025257824 */ /* 0x000fc600078e02ff */
[----:B------:R-:W-:Y:S02]  /*2b90*/  PRMT R36, R36, 0x7710, RZ ;  /* 0x0000771024247816 */ /* 0x000fe400000000ff */
[----:B------:R-:W-:Y:S02]  /*2ba0*/  F2FP.BF16.F32.PACK_AB R12, R13, R12 ;  /* 0x0000000c0d0c723e */ /* 0x000fe400000010ff */
[----:B------:R-:W-:Y:S01]  /*2bb0*/  F2FP.BF16.F32.PACK_AB R13, R15, R14 ;  /* 0x0000000e0f0d723e */ /* 0x000fe200000010ff */
[----:B------:R-:W-:Y:S01]  /*2bc0*/  IMAD.IADD R43, R43, 0x1, R36 ;  /* 0x000000012b2b7824 */ /* 0x000fe200078e0224 */
[----:B------:R-:W-:Y:S02]  /*2bd0*/  F2FP.BF16.F32.PACK_AB R14, R17, R16 ;  /* 0x00000010110e723e */ /* 0x000fe400000010ff */
[----:B------:R-:W-:Y:S02]  /*2be0*/  F2FP.BF16.F32.PACK_AB R15, R19, R18 ;  /* 0x00000012130f723e */ /* 0x000fe400000010ff */
[----:B-1----:R-:W-:-:S02]  /*2bf0*/  F2FP.BF16.F32.PACK_AB R4, R5, R4 ;  /* 0x000000040504723e */ /* 0x002fc400000010ff */
[----:B------:R-:W-:Y:S02]  /*2c00*/  F2FP.BF16.F32.PACK_AB R5, R7, R6 ;  /* 0x000000060705723e */ /* 0x000fe400000010ff */
[----:B------:R-:W-:Y:S02]  /*2c10*/  F2FP.BF16.F32.PACK_AB R6, R9, R8 ;  /* 0x000000080906723e */ /* 0x000fe400000010ff */
[C---:B------:R-:W-:Y:S02]  /*2c20*/  IADD3 R8, PT, PT, R0.reuse, R42, R26 ;  /* 0x0000002a00087210 */ /* 0x040fe40007ffe01a */
[----:B------:R-:W-:Y:S02]  /*2c30*/  F2FP.BF16.F32.PACK_AB R7, R11, R10 ;  /* 0x0000000a0b07723e */ /* 0x000fe400000010ff */
[----:B------:R-:W-:Y:S01]  /*2c40*/  IADD3 R42, PT, PT, R0, R42, R25 ;  /* 0x0000002a002a7210 */ /* 0x000fe20007ffe019 */
[----:B------:R1:W-:Y:S01]  /*2c50*/  STS.128 [R8], R12 ;  /* 0x0000000c08007388 */ /* 0x0003e20000000c00 */
[----:B------:R-:W-:Y:S01]  /*2c60*/  NOP ;  /* 0x0000000000007918 */ /* 0x000fe20000000000 */
[----:B------:R-:W-:-:S02]  /*2c70*/  LOP3.LUT R43, R43, 0xffff, RZ, 0xc0, !PT ;  /* 0x0000ffff2b2b7812 */ /* 0x000fc400078ec0ff */
[----:B------:R1:W-:Y:S03]  /*2c80*/  STS.128 [R42], R4 ;  /* 0x000000042a007388 */ /* 0x0003e60000000c00 */
[----:B------:R-:W-:Y:S01]  /*2c90*/  IMAD R38, R41, 0x10, R43 ;  /* 0x0000001029267824 */ /* 0x000fe200078e022b */
[----:B------:R2:W-:Y:S06]  /*2ca0*/  MEMBAR.ALL.CTA ;  /* 0x0000000000007992 */ /* 0x0005ec0000008000 */
[----:B--2---:R-:W2:Y:S01]  /*2cb0*/  FENCE.VIEW.ASYNC.S ;  /* 0x00000000000073c6 */ /* 0x004ea20000000000 */
[----:B------:R-:W-:Y:S01]  /*2cc0*/  IMAD.SHL.U32 R38, R38, 0x80, RZ ;  /* 0x0000008026267824 */ /* 0x000fe200078e00ff */
[----:B--2---:R-:W-:Y:S06]  /*2cd0*/  BAR.SYNC.DEFER_BLOCKING 0x8, 0x80 ;  /* 0x0202000000007b1d */ /* 0x004fec0000010000 */
[----:B------:R-:W-:Y:S05]  /*2ce0*/  @P1 BRA `(.L_x_35) ;  /* 0x0000000000381947 */ /* 0x000fea0003800000 */
[----:B------:R-:W-:Y:S01]  /*2cf0*/  ELECT P2, URZ, PT ;  /* 0x0000000000ff782f */ /* 0x000fe20003840000 */
[----:B------:R-:W-:-:S12]  /*2d00*/  BSSY.RECONVERGENT B0, `(.L_x_35) ;  /* 0x000000c000007945 */ /* 0x000fd80003800200 */
[----:B------:R-:W-:Y:S05]  /*2d10*/  @!P2 BRA `(.L_x_36) ;  /* 0x000000000028a947 */ /* 0x000fea0003800000 */
[----:B------:R-:W2:Y:S01]  /*2d20*/  LDCU.64 UR8, c[0x0][0x348] ;  /* 0x00006900ff0877ac */ /* 0x000ea20008000a00 */
[----:B------:R-:W-:Y:S02]  /*2d30*/  R2UR UR7, R22 ;  /* 0x00000000160772ca */ /* 0x000fe400000e0000 */
[----:B------:R-:W-:Y:S02]  /*2d40*/  R2UR UR4, R0 ;  /* 0x00000000000472ca */ /* 0x000fe400000e0000 */
[----:B------:R-:W-:Y:S02]  /*2d50*/  R2UR UR5, R37 ;  /* 0x00000000250572ca */ /* 0x000fe400000e0000 */
[----:B------:R-:W-:-:S09]  /*2d60*/  R2UR UR6, R38 ;  /* 0x00000000260672ca */ /* 0x000fd200000e0000 */
[----:B------:R-:W-:Y:S02]  /*2d70*/  ULEA UR4, UR7, UR4, 0xe ;  /* 0x0000000407047291 */ /* 0x000fe4000f8e70ff */
[----:B--2---:R-:W-:-:S04]  /*2d80*/  UIADD3 UR8, UP0, UPT, UR8, 0x240, URZ ;  /* 0x0000024008087890 */ /* 0x004fc8000ff1e0ff */
[----:B------:R-:W-:-:S09]  /*2d90*/  UIADD3.X UR9, UPT, UPT, URZ, UR9, URZ, UP0, !UPT ;  /* 0x00000009ff097290 */ /* 0x000fd200087fe4ff */
[----:B------:R2:W-:Y:S02]  /*2da0*/  UTMASTG.2D [UR4], [UR8] ;  /* 0x00000004080073b5 */ /* 0x0005e40008008000 */
[----:B--2---:R0:W-:Y:S02]  /*2db0*/  UTMACMDFLUSH ;  /* 0x00000000000079b7 */ /* 0x0041e40000000000 */
.L_x_36:
[----:B------:R-:W-:Y:S05]  /*2dc0*/  BSYNC.RECONVERGENT B0 ;  /* 0x0000000000007941 */ /* 0x000fea0003800200 */
.L_x_35:
[----:B------:R-:W-:Y:S05]  /*2dd0*/  @P1 BRA `(.L_x_37) ;  /* 0x0000000000041947 */ /* 0x000fea0003800000 */
[----:B------:R-:W-:-:S04]  /*2de0*/  DEPBAR.LE SB0, 0x1 ;  /* 0x000080400000791a */ /* 0x000fc80000000000 */
.L_x_37:
[----:B------:R-:W-:Y:S01]  /*2df0*/  BAR.SYNC.DEFER_BLOCKING 0x8, 0x80 ;  /* 0x0202000000007b1d */ /* 0x000fe20000010000 */
[C---:B------:R-:W-:Y:S02]  /*2e00*/  R2UR UR5, R35.reuse ;  /* 0x00000000230572ca */ /* 0x040fe400000e0000 */
[----:B------:R-:W-:Y:S02]  /*2e10*/  R2UR UR4, R35 ;  /* 0x00000000230472ca */ /* 0x000fe400000e0000 */
[----:B------:R-:W-:-:S04]  /*2e20*/  LOP3.LUT R36, R22, 0x1, RZ, 0xc0, !PT ;  /* 0x0000000116247812 */ /* 0x000fc800078ec0ff */
[----:B------:R-:W-:-:S05]  /*2e30*/  LOP3.LUT R22, R36, 0x1, RZ, 0x3c, !PT ;  /* 0x0000000124167812 */ /* 0x000fca00078e3cff */
[----:B-1----:R-:W1:Y:S01]  /*2e40*/  LDTM.x8 R12, tmem[UR5+0x40] ;  /* 0x00004005000c79ee */ /* 0x002e6200081c0000 */
[----:B------:R-:W-:Y:S01]  /*2e50*/  IMAD R39, R22, 0x4000, R33 ;  /* 0x0000400016277824 */ /* 0x000fe200078e0221 */
[----:B------:R-:W-:Y:S01]  /*2e60*/  NOP ;  /* 0x0000000000007918 */ /* 0x000fe20000000000 */
[----:B-1----:R-:W1:Y:S01]  /*2e70*/  LDTM.x8 R4, tmem[UR4+0x48] ;  /* 0x00004804000479ee */ /* 0x002e6200081c0000 */
[----:B------:R-:W-:Y:S02]  /*2e80*/  F2FP.BF16.F32.PACK_AB R12, R13, R12 ;  /* 0x0000000c0d0c723e */ /* 0x000fe400000010ff */
[----:B------:R-:W-:Y:S02]  /*2e90*/  F2FP.BF16.F32.PACK_AB R13, R15, R14 ;  /* 0x0000000e0f0d723e */ /* 0x000fe400000010ff */
[----:B------:R-:W-:Y:S02]  /*2ea0*/  F2FP.BF16.F32.PACK_AB R14, R17, R16 ;  /* 0x00000010110e723e */ /* 0x000fe400000010ff */
[----:B------:R-:W-:-:S02]  /*2eb0*/  F2FP.BF16.F32.PACK_AB R15, R19, R18 ;  /* 0x00000012130f723e */ /* 0x000fc400000010ff */
[CC--:B------:R-:W-:Y:S02]  /*2ec0*/  IADD3 R16, PT, PT, R0.reuse, R39.reuse, R32 ;  /* 0x0000002700107210 */ /* 0x0c0fe40007ffe020 */
[----:B-1----:R-:W-:Y:S02]  /*2ed0*/  F2FP.BF16.F32.PACK_AB R4, R5, R4 ;  /* 0x000000040504723e */ /* 0x002fe400000010ff */
[----:B------:R-:W-:Y:S01]  /*2ee0*/  F2FP.BF16.F32.PACK_AB R5, R7, R6 ;  /* 0x000000060705723e */ /* 0x000fe200000010ff */
[----:B------:R1:W-:Y:S01]  /*2ef0*/  STS.128 [R16], R12 ;  /* 0x0000000c10007388 */ /* 0x0003e20000000c00 */
[----:B------:R-:W-:Y:S01]  /*2f00*/  F2FP.BF16.F32.PACK_AB R6, R9, R8 ;  /* 0x000000080906723e */ /* 0x000fe200000010ff */
[----:B------:R-:W-:Y:S01]  /*2f10*/  NOP ;  /* 0x0000000000007918 */ /* 0x000fe20000000000 */
[----:B------:R-:W-:Y:S02]  /*2f20*/  F2FP.BF16.F32.PACK_AB R7, R11, R10 ;  /* 0x0000000a0b07723e */ /* 0x000fe400000010ff */
[----:B------:R-:W-:-:S05]  /*2f30*/  IADD3 R8, PT, PT, R0, R39, R31 ;  /* 0x0000002700087210 */ /* 0x000fca0007ffe01f */
[----:B------:R2:W-:Y:S01]  /*2f40*/  STS.128 [R8], R4 ;  /* 0x0000000408007388 */ /* 0x0005e20000000c00 */
[----:B-1----:R-:W2:Y:S01]  /*2f50*/  LDTM.x8 R12, tmem[UR5+0x50] ;  /* 0x00005005000c79ee */ /* 0x002ea200081c0000 */
[----:B------:R-:W-:Y:S01]  /*2f60*/  NOP ;  /* 0x0000000000007918 */ /* 0x000fe20000000000 */
[----:B--2---:R-:W1:Y:S01]  /*2f70*/  LDTM.x8 R4, tmem[UR4+0x58] ;  /* 0x00005804000479ee */ /* 0x004e6200081c0000 */
        /* <DEDUP_REMOVED lines=36> */
[----:B-1----:R-:W-:Y:S02]  /*31c0*/  F2FP.BF16.F32.PACK_AB R4, R5, R4 ;  /* 0x000000040504723e */ /* 0x002fe400000010ff */
[----:B------:R-:W-:Y:S02]  /*31d0*/  F2FP.BF16.F32.PACK_AB R5, R7, R6 ;  /* 0x000000060705723e */ /* 0x000fe400000010ff */
[----:B------:R-:W-:Y:S02]  /*31e0*/  F2FP.BF16.F32.PACK_AB R6, R9, R8 ;  /* 0x000000080906723e */ /* 0x000fe400000010ff */
[CC--:B------:R-:W-:Y:S02]  /*31f0*/  IADD3 R8, PT, PT, R0.reuse, R39.reuse, R26 ;  /* 0x0000002700087210 */ /* 0x0c0fe40007ffe01a */
[----:B------:R-:W-:Y:S02]  /*3200*/  F2FP.BF16.F32.PACK_AB R7, R11, R10 ;  /* 0x0000000a0b07723e */ /* 0x000fe400000010ff */
[----:B------:R-:W-:Y:S01]  /*3210*/  IADD3 R39, PT, PT, R0, R39, R25 ;  /* 0x0000002700277210 */ /* 0x000fe20007ffe019 */
[----:B------:R1:W-:Y:S01]  /*3220*/  STS.128 [R8], R40 ;  /* 0x0000002808007388 */ /* 0x0003e20000000c00 */
[----:B------:R-:W-:-:S03]  /*3230*/  NOP ;  /* 0x0000000000007918 */ /* 0x000fc60000000000 */
[----:B------:R1:W-:Y:S01]  /*3240*/  STS.128 [R39], R4 ;  /* 0x0000000427007388 */ /* 0x0003e20000000c00 */
[----:B------:R2:W-:Y:S06]  /*3250*/  MEMBAR.ALL.CTA ;  /* 0x0000000000007992 */ /* 0x0005ec0000008000 */
[----:B--2---:R-:W2:Y:S02]  /*3260*/  FENCE.VIEW.ASYNC.S ;  /* 0x00000000000073c6 */ /* 0x004ea40000000000 */
        /* <DEDUP_REMOVED lines=11> */
[----:B--2---:R-:W-:Y:S02]  /*3320*/  UIADD3 UR8, UP0, UPT, UR8, 0x240, URZ ;  /* 0x0000024008087890 */ /* 0x004fe4000ff1e0ff */
[----:B------:R-:W-:Y:S02]  /*3330*/  UIADD3 UR5, UPT, UPT, UR5, 0x40, URZ ;  /* 0x0000004005057890 */ /* 0x000fe4000fffe0ff */
[----:B------:R-:W-:-:S09]  /*3340*/  UIADD3.X UR9, UPT, UPT, URZ, UR9, URZ, UP0, !UPT ;  /* 0x00000009ff097290 */ /* 0x000fd200087fe4ff */
[----:B------:R2:W-:Y:S02]  /*3350*/  UTMASTG.2D [UR4], [UR8] ;  /* 0x00000004080073b5 */ /* 0x0005e40008008000 */
[----:B--2---:R0:W-:Y:S02]  /*3360*/  UTMACMDFLUSH ;  /* 0x00000000000079b7 */ /* 0x0041e40000000000 */
.L_x_40:
[----:B------:R-:W-:Y:S05]  /*3370*/  BSYNC.RECONVERGENT B0 ;  /* 0x0000000000007941 */ /* 0x000fea0003800200 */
.L_x_39:
[----:B------:R-:W-:-:S04]  /*3380*/  DEPBAR.LE SB0, 0x1 ;  /* 0x000080400000791a */ /* 0x000fc80000000000 */
.L_x_38:
[----:B------:R-:W-:Y:S01]  /*3390*/  BAR.SYNC.DEFER_BLOCKING 0x8, 0x80 ;  /* 0x0202000000007b1d */ /* 0x000fe20000010000 */
[C---:B------:R-:W-:Y:S01]  /*33a0*/  R2UR UR5, R35.reuse ;  /* 0x00000000230572ca */ /* 0x040fe200000e0000 */
[----:B-1----:R-:W-:Y:S01]  /*33b0*/  IMAD R39, R36, 0x4000, R33 ;  /* 0x0000400024277824 */ /* 0x002fe200078e0221 */
[----:B------:R-:W-:Y:S01]  /*33c0*/  R2UR UR4, R35 ;  /* 0x00000000230472ca */ /* 0x000fe200000e0000 */
[----:B------:R-:W-:-:S05]  /*33d0*/  VIADD R2, R2, 0x31870 ;  /* 0x0003187002027836 */ /* 0x000fca0000000000 */
[----:B------:R-:W-:-:S05]  /*33e0*/  PRMT R2, RZ, 0x654, R2 ;  /* 0x00000654ff027816 */ /* 0x000fca0000000002 */
[----:B------:R-:W1:Y:S01]  /*33f0*/  LDTM.x8 R12, tmem[UR5+0x80] ;  /* 0x00008005000c79ee */ /* 0x000e6200081c0000 */
[----:B------:R-:W-:Y:S01]  /*3400*/  NOP ;  /* 0x0000000000007918 */ /* 0x000fe20000000000 */
[----:B-1----:R-:W1:Y:S01]  /*3410*/  LDTM.x8 R4, tmem[UR4+0x88] ;  /* 0x00008804000479ee */ /* 0x002e6200081c0000 */
[----:B------:R-:W-:Y:S02]  /*3420*/  F2FP.BF16.F32.PACK_AB R12, R13, R12 ;  /* 0x0000000c0d0c723e */ /* 0x000fe400000010ff */
[----:B------:R-:W-:Y:S02]  /*3430*/  F2FP.BF16.F32.PACK_AB R13, R15, R14 ;  /* 0x0000000e0f0d723e */ /* 0x000fe400000010ff */
[----:B------:R-:W-:Y:S02]  /*3440*/  F2FP.BF16.F32.PACK_AB R14, R17, R16 ;  /* 0x00000010110e723e */ /* 0x000fe400000010ff */
[----:B------:R-:W-:Y:S02]  /*3450*/  F2FP.BF16.F32.PACK_AB R15, R19, R18 ;  /* 0x00000012130f723e */ /* 0x000fe400000010ff */
[----:B------:R-:W-:-:S02]  /*3460*/  IADD3 R16, PT, PT, R0, R39, R32 ;  /* 0x0000002700107210 */ /* 0x000fc40007ffe020 */
        /* <DEDUP_REMOVED lines=56> */
[----:B------:R-:W-:Y:S01]  /*37f0*/  NOP ;  /* 0x0000000000007918 */ /* 0x000fe20000000000 */
[----:B------:R1:W-:Y:S01]  /*3800*/  SYNCS.ARRIVE.TRANS64.RED.A1T0 RZ, [R2+URZ], RZ ;  /* 0x000000ff02ff79a7 */ /* 0x0003e200081004ff */
        /* <DEDUP_REMOVED lines=18> */
.L_x_42:
[----:B------:R-:W-:Y:S05]  /*3930*/  BSYNC.RECONVERGENT B0 ;  /* 0x0000000000007941 */ /* 0x000fea0003800200 */
.L_x_41:
[----:B------:R-:W-:Y:S02]  /*3940*/  IADD3 R24, PT, PT, R24, 0x92, RZ ;  /* 0x0000009218187810 */ /* 0x000fe40007ffe0ff */
[----:B------:R-:W-:Y:S01]  /*3950*/  IADD3 R34, PT, PT, R34, 0x92, RZ ;  /* 0x0000009222227810 */ /* 0x000fe20007ffe0ff */
[----:B------:R-:W-:Y:S06]  /*3960*/  @P0 BRA `(.L_x_43) ;  /* 0xffffffe800f00947 */ /* 0x000fec000383ffff */
.L_x_32:
[----:B------:R-:W-:-:S13]  /*3970*/  ISETP.NE.AND P0, PT, R3, 0x3, PT ;  /* 0x000000030300780c */ /* 0x000fda0003f05270 */
[----:B------:R-:W-:Y:S05]  /*3980*/  @P0 EXIT ;  /* 0x000000000000094d */ /* 0x000fea0003800000 */
[----:B------:R-:W-:Y:S05]  /*3990*/  WARPSYNC.ALL ;  /* 0x0000000000007948 */ /* 0x000fea0003800000 */
[----:B------:R-:W-:Y:S01]  /*39a0*/  NOP ;  /* 0x0000000000007918 */ /* 0x000fe20000000000 */
[----:B------:R-:W2:Y:S01]  /*39b0*/  S2UR UR5, SR_CgaCtaId ;  /* 0x00000000000579c3 */ /* 0x000ea20000008800 */
[----:B------:R-:W-:Y:S02]  /*39c0*/  UMOV UR4, 0x50 ;  /* 0x0000005000047882 */ /* 0x000fe40000000000 */
[----:B--2---:R-:W-:-:S09]  /*39d0*/  ULEA UR5, UR5, UR4, 0x18 ;  /* 0x0000000405057291 */ /* 0x004fd2000f8ec0ff */
[----:B-1----:R-:W1:Y:S02]  /*39e0*/  LDS R2, [UR5] ;  /* 0x00000005ff027984 */ /* 0x002e640008000800 */
[----:B-1----:R-:W-:-:S04]  /*39f0*/  LOP3.LUT R0, R2, 0xffff, RZ, 0xc0, !PT ;  /* 0x0000ffff02007812 */ /* 0x002fc800078ec0ff */
[----:B------:R-:W-:-:S13]  /*3a00*/  ISETP.NE.AND P0, PT, R0, 0xffff, PT ;  /* 0x0000ffff0000780c */ /* 0x000fda0003f05270 */
[----:B------:R-:W-:Y:S05]  /*3a10*/  @P0 BRA `(.L_x_44) ;  /* 0x0000000000480947 */ /* 0x000fea0003800000 */
[----:B------:R-:W-:-:S04]  /*3a20*/  SHF.R.U32.HI R0, RZ, 0x10, R2 ;  /* 0x00000010ff007819 */ /* 0x000fc80000011602 */
[----:B------:R-:W-:-:S04]  /*3a30*/  LOP3.LUT R0, R0, 0x1, RZ, 0xc0, !PT ;  /* 0x0000000100007812 */ /* 0x000fc800078ec0ff */
[----:B------:R-:W-:-:S13]  /*3a40*/  ISETP.NE.AND P0, PT, R0, 0x1, PT ;  /* 0x000000010000780c */ /* 0x000fda0003f05270 */
[----:B------:R-:W-:Y:S05]  /*3a50*/  @P0 BRA `(.L_x_45) ;  /* 0x00000000002c0947 */ /* 0x000fea0003800000 */
[----:B------:R-:W1:Y:S01]  /*3a60*/  S2R R0, SR_LANEID ;  /* 0x0000000000007919 */ /* 0x000e620000000000 */
[----:B------:R-:W-:Y:S01]  /*3a70*/  IMAD.MOV.U32 R2, RZ, RZ, -0x20000 ;  /* 0xfffe0000ff027424 */ /* 0x000fe200078e00ff */
[----:B------:R-:W-:Y:S02]  /*3a80*/  VOTEU.ANY UR6, UPT, PT ;  /* 0x0000000000067886 */ /* 0x000fe400038e0100 */
[----:B------:R-:W-:Y:S01]  /*3a90*/  UFLO.U32 UR6, UR6 ;  /* 0x00000006000672bd */ /* 0x000fe200080e0000 */
[----:B------:R-:W2:Y:S05]  /*3aa0*/  REDUX UR4, R2 ;  /* 0x00000000020473c4 */ /* 0x000eaa0000000000 */
[----:B-1----:R-:W-:-:S02]  /*3ab0*/  ISETP.EQ.U32.AND P0, PT, R0, UR6, PT ;  /* 0x0000000600007c0c */ /* 0x002fc4000bf02070 */
[----:B--2---:R-:W-:Y:S01]  /*3ac0*/  MOV R0, UR4 ;  /* 0x0000000400007c02 */ /* 0x004fe20008000f00 */
[----:B------:R-:W-:-:S05]  /*3ad0*/  UMOV UR4, 0xfffe0000 ;  /* 0xfffe000000047882 */ /* 0x000fca0000000000 */
[----:B------:R1:W-:Y:S05]  /*3ae0*/  UTCATOMSWS.AND URZ, UR4 ;  /* 0x0000000400ff79e3 */ /* 0x0003ea0008000000 */
[----:B------:R1:W-:Y:S01]  /*3af0*/  @P0 ATOMS.AND RZ, [UR5], R0 ;  /* 0x00000000ffff098c */ /* 0x0003e2000a800005 */
[----:B------:R-:W-:Y:S05]  /*3b00*/  BRA `(.L_x_46) ;  /* 0x0000000000147947 */ /* 0x000fea0003800000 */
.L_x_45:
[----:B------:R-:W-:Y:S02]  /*3b10*/  MOV R2, 0x3b30 ;  /* 0x00003b3000027802 */ /* 0x000fe40000000f00 */
[----:B------:R-:W-:Y:S05]  /*3b20*/  CALL.REL.NOINC `($__internal_0_$__cuda_sm10x_tcgen05_guardrail_trap_col_being_dealloced_not_returned_by_alloc) ;  /* 0x00000004000c7944 */ /* 0x000fea0003c00000 */
[----:B------:R-:W-:Y:S05]  /*3b30*/  BRA `(.L_x_46) ;  /* 0x0000000000087947 */ /* 0x000fea0003800000 */
.L_x_44:
[----:B------:R-:W-:Y:S02]  /*3b40*/  MOV R2, 0x3b60 ;  /* 0x00003b6000027802 */ /* 0x000fe40000000f00 */
[----:B------:R-:W-:Y:S05]  /*3b50*/  CALL.REL.NOINC `($__internal_2_$__cuda_sm10x_tcgen05_guardrail_trap_unallocated_columns_being_dealloced) ;  /* 0x0000000400187944 */ /* 0x000fea0003c00000 */
.L_x_46:
[----:B------:R-:W-:Y:S01]  /*3b60*/  NOP ;  /* 0x0000000000007918 */ /* 0x000fe20000000000 */
[----:B-1----:R-:W-:Y:S05]  /*3b70*/  EXIT ;  /* 0x000000000000794d */ /* 0x002fea0003800000 */
.L_x_14:
[----:B------:R-:W-:-:S07]  /*3b80*/  MOV R5, R4 ;  /* 0x0000000400057202 */ /* 0x000fce0000000f00 */
.L_x_47:
[----:B-1----:R1:W2:Y:S02]  /*3b90*/  SYNCS.PHASECHK.TRANS64.TRYWAIT P0, [R2+URZ+0x31800], R5 ;  /* 0x03180005020075a7 */ /* 0x0022a400080011ff */
[----:B--2---:R-:W-:Y:S05]  /*3ba0*/  @!P0 NANOSLEEP.SYNCS 0x989680 ;  /* 0x009896800000895d */ /* 0x004fea0003900000 */
[----:B------:R-:W2:Y:S02]  /*3bb0*/  @!P0 SYNCS.PHASECHK.TRANS64 P0, [R2+URZ+0x31800], R5 ;  /* 0x03180005020085a7 */ /* 0x000ea400080010ff */
[----:B--2---:R-:W-:Y:S05]  /*3bc0*/  @!P0 BRA `(.L_x_47) ;  /* 0xfffffffc00f08947 */ /* 0x004fea000383ffff */
[----:B------:R-:W-:Y:S05]  /*3bd0*/  BRA `(.L_x_48) ;  /* 0xffffffcc009c7947 */ /* 0x000fea000383ffff */
.L_x_18:
[----:B------:R-:W-:Y:S02]  /*3be0*/  MOV R8, UR10 ;  /* 0x0000000a00087c02 */ /* 0x000fe40008000f00 */
[----:B------:R-:W-:Y:S02]  /*3bf0*/  MOV R9, UR10 ;  /* 0x0000000a00097c02 */ /* 0x000fe40008000f00 */
[----:B------:R-:W-:-:S07]  /*3c00*/  MOV R0, UR9 ;  /* 0x0000000900007c02 */ /* 0x000fce0008000f00 */
.L_x_49:
[----:B-1----:R1:W2:Y:S02]  /*3c10*/  SYNCS.PHASECHK.TRANS64.TRYWAIT P0, [R0+URZ+0x31870], R9 ;  /* 0x03187009000075a7 */ /* 0x0022a400080011ff */
[----:B--2---:R-:W-:Y:S05]  /*3c20*/  @!P0 NANOSLEEP.SYNCS 0x989680 ;  /* 0x009896800000895d */ /* 0x004fea0003900000 */
[----:B------:R-:W2:Y:S02]  /*3c30*/  @!P0 SYNCS.PHASECHK.TRANS64 P0, [R0+URZ+0x31870], R9 ;  /* 0x03187009000085a7 */ /* 0x000ea400080010ff */
[----:B--2---:R-:W-:Y:S05]  /*3c40*/  @!P0 BRA `(.L_x_49) ;  /* 0xfffffffc00f08947 */ /* 0x004fea000383ffff */
[----:B------:R-:W-:Y:S05]  /*3c50*/  BRA `(.L_x_50) ;  /* 0xffffffd4002c7947 */ /* 0x000fea000383ffff */
.L_x_19:
[----:B------:R-:W-:Y:S02]  /*3c60*/  MOV R2, UR10 ;  /* 0x0000000a00027c02 */ /* 0x000fe40008000f00 */
[----:B------:R-:W-:Y:S07]  /*3c70*/  MOV R8, R9 ;  /* 0x0000000900087202 */ /* 0x000fee0000000f00 */
.L_x_51:
[----:B-1----:R1:W2:Y:S02]  /*3c80*/  SYNCS.PHASECHK.TRANS64.TRYWAIT P0, [R2+URZ+0x31840], R9 ;  /* 0x03184009020075a7 */ /* 0x0022a400080011ff */
[----:B--2---:R-:W-:Y:S05]  /*3c90*/  @!P0 NANOSLEEP.SYNCS 0x989680 ;  /* 0x009896800000895d */ /* 0x004fea0003900000 */
[----:B------:R-:W2:Y:S02]  /*3ca0*/  @!P0 SYNCS.PHASECHK.TRANS64 P0, [R2+URZ+0x31840], R9 ;  /* 0x03184009020085a7 */ /* 0x000ea400080010ff */
[----:B--2---:R-:W-:Y:S05]  /*3cb0*/  @!P0 BRA `(.L_x_51) ;  /* 0xfffffffc00f08947 */ /* 0x004fea000383ffff */
[----:B------:R-:W-:Y:S05]  /*3cc0*/  BRA `(.L_x_52) ;  /* 0xffffffd400307947 */ /* 0x000fea000383ffff */
.L_x_21:
[----:B------:R-:W-:Y:S02]  /*3cd0*/  MOV R2, UR13 ;  /* 0x0000000d00027c02 */ /* 0x000fe40008000f00 */
[----:B------:R-:W-:Y:S07]  /*3ce0*/  MOV R8, R9 ;  /* 0x0000000900087202 */ /* 0x000fee0000000f00 */
.L_x_53:
[----:B-1----:R1:W2:Y:S02]  /*3cf0*/  SYNCS.PHASECHK.TRANS64.TRYWAIT P0, [R2+URZ+0x31840], R9 ;  /* 0x03184009020075a7 */ /* 0x0022a400080011ff */
[----:B--2---:R-:W-:Y:S05]  /*3d00*/  @!P0 NANOSLEEP.SYNCS 0x989680 ;  /* 0x009896800000895d */ /* 0x004fea0003900000 */
[----:B------:R-:W2:Y:S02]  /*3d10*/  @!P0 SYNCS.PHASECHK.TRANS64 P0, [R2+URZ+0x31840], R9 ;  /* 0x03184009020085a7 */ /* 0x000ea400080010ff */
[----:B--2---:R-:W-:Y:S05]  /*3d20*/  @!P0 BRA `(.L_x_53) ;  /* 0xfffffffc00f08947 */ /* 0x004fea000383ffff */
[----:B------:R-:W-:Y:S05]  /*3d30*/  BRA `(.L_x_54) ;  /* 0xffffffd800087947 */ /* 0x000fea000383ffff */
.L_x_25:
[----:B------:R-:W-:Y:S04]  /*3d40*/  SHF.L.U32 R18, R12, 0x1f, RZ ;  /* 0x0000001f0c127819 */ /* 0x000fe800000006ff */
[----:B------:R-:W-:Y:S07]  /*3d50*/  MOV R19, R18 ;  /* 0x0000001200137202 */ /* 0x000fee0000000f00 */
.L_x_55:
[----:B-1----:R1:W2:Y:S02]  /*3d60*/  SYNCS.PHASECHK.TRANS64.TRYWAIT P0, [R8+URZ+0x31820], R19 ;  /* 0x03182013080075a7 */ /* 0x0022a400080011ff */
[----:B--2---:R-:W-:Y:S05]  /*3d70*/  @!P0 NANOSLEEP.SYNCS 0x989680 ;  /* 0x009896800000895d */ /* 0x004fea0003900000 */
[----:B------:R-:W2:Y:S02]  /*3d80*/  @!P0 SYNCS.PHASECHK.TRANS64 P0, [R8+URZ+0x31820], R19 ;  /* 0x03182013080085a7 */ /* 0x000ea400080010ff */
[----:B--2---:R-:W-:Y:S05]  /*3d90*/  @!P0 BRA `(.L_x_55) ;  /* 0xfffffffc00f08947 */ /* 0x004fea000383ffff */
[----:B------:R-:W-:Y:S05]  /*3da0*/  BRA `(.L_x_56) ;  /* 0xffffffdc006c7947 */ /* 0x000fea000383ffff */
.L_x_26:
[-C--:B------:R-:W-:Y:S02]  /*3db0*/  MOV R26, R3.reuse ;  /* 0x00000003001a7202 */ /* 0x080fe40000000f00 */
[----:B------:R-:W-:Y:S07]  /*3dc0*/  MOV R27, R3 ;  /* 0x00000003001b7202 */ /* 0x000fee0000000f00 */
.L_x_57:
[----:B-1----:R1:W2:Y:S02]  /*3dd0*/  SYNCS.PHASECHK.TRANS64.TRYWAIT P0, [R8+URZ+0x31828], R27 ;  /* 0x0318281b080075a7 */ /* 0x0022a400080011ff */
[----:B--2---:R-:W-:Y:S05]  /*3de0*/  @!P0 NANOSLEEP.SYNCS 0x989680 ;  /* 0x009896800000895d */ /* 0x004fea0003900000 */
[----:B------:R-:W2:Y:S02]  /*3df0*/  @!P0 SYNCS.PHASECHK.TRANS64 P0, [R8+URZ+0x31828], R27 ;  /* 0x0318281b080085a7 */ /* 0x000ea400080010ff */
[----:B--2---:R-:W-:Y:S05]  /*3e00*/  @!P0 BRA `(.L_x_57) ;  /* 0xfffffffc00f08947 */ /* 0x004fea000383ffff */
[----:B------:R-:W-:Y:S05]  /*3e10*/  BRA `(.L_x_58) ;  /* 0xffffffe000207947 */ /* 0x000fea000383ffff */
.L_x_27:
[-C--:B------:R-:W-:Y:S02]  /*3e20*/  MOV R26, R3.reuse ;  /* 0x00000003001a7202 */ /* 0x080fe40000000f00 */
[----:B-1----:R-:W-:Y:S07]  /*3e30*/  MOV R27, R3 ;  /* 0x00000003001b7202 */ /* 0x002fee0000000f00 */
.L_x_59:
[----:B-1----:R1:W2:Y:S02]  /*3e40*/  SYNCS.PHASECHK.TRANS64.TRYWAIT P0, [R8+URZ+0x31830], R27 ;  /* 0x0318301b080075a7 */ /* 0x0022a400080011ff */
[----:B--2---:R-:W-:Y:S05]  /*3e50*/  @!P0 NANOSLEEP.SYNCS 0x989680 ;  /* 0x009896800000895d */ /* 0x004fea0003900000 */
[----:B------:R-:W2:Y:S02]  /*3e60*/  @!P0 SYNCS.PHASECHK.TRANS64 P0, [R8+URZ+0x31830], R27 ;  /* 0x0318301b080085a7 */ /* 0x000ea400080010ff */
[----:B--2---:R-:W-:Y:S05]  /*3e70*/  @!P0 BRA `(.L_x_59) ;  /* 0xfffffffc00f08947 */ /* 0x004fea000383ffff */
[----:B------:R-:W-:Y:S05]  /*3e80*/  BRA `(.L_x_60) ;  /* 0xffffffe0005c7947 */ /* 0x000fea000383ffff */
.L_x_28:
[-C--:B------:R-:W-:Y:S02]  /*3e90*/  MOV R26, R3.reuse ;  /* 0x00000003001a7202 */ /* 0x080fe40000000f00 */
[----:B-1----:R-:W-:Y:S07]  /*3ea0*/  MOV R27, R3 ;  /* 0x00000003001b7202 */ /* 0x002fee0000000f00 */
.L_x_61:
[----:B-1----:R1:W2:Y:S02]  /*3eb0*/  SYNCS.PHASECHK.TRANS64.TRYWAIT P0, [R8+URZ+0x31838], R27 ;  /* 0x0318381b080075a7 */ /* 0x0022a400080011ff */
[----:B--2---:R-:W-:Y:S05]  /*3ec0*/  @!P0 NANOSLEEP.SYNCS 0x989680 ;  /* 0x009896800000895d */ /* 0x004fea0003900000 */
[----:B------:R-:W2:Y:S02]  /*3ed0*/  @!P0 SYNCS.PHASECHK.TRANS64 P0, [R8+URZ+0x31838], R27 ;  /* 0x0318381b080085a7 */ /* 0x000ea400080010ff */
[----:B--2---:R-:W-:Y:S05]  /*3ee0*/  @!P0 BRA `(.L_x_61) ;  /* 0xfffffffc00f08947 */ /* 0x004fea000383ffff */
[----:B------:R-:W-:Y:S05]  /*3ef0*/  BRA `(.L_x_62) ;  /* 0xffffffe000947947 */ /* 0x000fea000383ffff */
.L_x_33:
[----:B------:R-:W-:-:S07]  /*3f00*/  MOV R5, R4 ;  /* 0x0000000400057202 */ /* 0x000fce0000000f00 */
.L_x_63:
[----:B-1----:R1:W2:Y:S02]  /*3f10*/  SYNCS.PHASECHK.TRANS64.TRYWAIT P1, [R2+URZ+0x31860], R5 ;  /* 0x03186005020075a7 */ /* 0x0022a400080211ff */
[----:B--2---:R-:W-:Y:S05]  /*3f20*/  @!P1 NANOSLEEP.SYNCS 0x989680 ;  /* 0x009896800000995d */ /* 0x004fea0003900000 */
[----:B------:R-:W2:Y:S02]  /*3f30*/  @!P1 SYNCS.PHASECHK.TRANS64 P1, [R2+URZ+0x31860], R5 ;  /* 0x03186005020095a7 */ /* 0x000ea400080210ff */
[----:B--2---:R-:W-:Y:S05]  /*3f40*/  @!P1 BRA `(.L_x_63) ;  /* 0xfffffffc00f09947 */ /* 0x004fea000383ffff */
[----:B------:R-:W-:Y:S05]  /*3f50*/  BRA `(.L_x_64) ;  /* 0xffffffe400e47947 */ /* 0x000fea000383ffff */
        .weak           $__internal_0_$__cuda_sm10x_tcgen05_guardrail_trap_col_being_dealloced_not_returned_by_alloc
        .type           $__internal_0_$__cuda_sm10x_tcgen05_guardrail_trap_col_being_dealloced_not_returned_by_alloc,@function
        .size           $__internal_0_$__cuda_sm10x_tcgen05_guardrail_trap_col_being_dealloced_not_returned_by_alloc,($__internal_1_$__cuda_sm10x_tcgen05_guardrail_trap_phase_invalid_during_alloc - $__internal_0_$__cuda_sm10x_tcgen05_guardrail_trap_col_being_dealloced_not_returned_by_alloc)
$__internal_0_$__cuda_sm10x_tcgen05_guardrail_trap_col_being_dealloced_not_returned_by_alloc:
[----:B------:R-:W-:Y:S05]  /*3f60*/  BPT.TRAP 0x1 ;  /* 0x000000040000795c */ /* 0x000fea0000300000 */
[----:B------:R-:W-:-:S04]  /*3f70*/  HFMA2 R3, -RZ, RZ, 0, 0 ;  /* 0x00000000ff037431 */ /* 0x000fc800000001ff */
[----:B------:R-:W-:Y:S05]  /*3f80*/  RET.REL.NODEC R2 `(_ZN9deep_gemm24sm100_fp8_gemm_1d1d_implILN4cute4UMMA5MajorE0ELS3_0ELj0ELj4096ELj7168ELj128ELj192ELj128ELj64ELj128ELj128ELj128ELj4ELj128ELj128ELj1ELb0ELj146ELNS_8GemmTypeE1ELb0EN7cutlass10bfloat16_tENS_16EpilogueIdentityEEEvPijjj14CUtensorMap_stS9_S9_S9_S9_) ;  /* 0xffffffc0021c7950 */ /* 0x000fea0003c3ffff */
        .weak           $__internal_1_$__cuda_sm10x_tcgen05_guardrail_trap_phase_invalid_during_alloc
        .type           $__internal_1_$__cuda_sm10x_tcgen05_guardrail_trap_phase_invalid_during_alloc,@function
        .size           $__internal_1_$__cuda_sm10x_tcgen05_guardrail_trap_phase_invalid_during_alloc,($__internal_2_$__cuda_sm10x_tcgen05_guardrail_trap_unallocated_columns_being_dealloced - $__internal_1_$__cuda_sm10x_tcgen05_guardrail_trap_phase_invalid_during_alloc)
$__internal_1_$__cuda_sm10x_tcgen05_guardrail_trap_phase_invalid_during_alloc:
[----:B------:R-:W-:Y:S05]  /*3f90*/  BPT.TRAP 0x1 ;  /* 0x000000040000795c */ /* 0x000fea0000300000 */
[----:B------:R-:W-:-:S04]  /*3fa0*/  MOV R5, 0x0 ;  /* 0x0000000000057802 */ /* 0x000fc80000000f00 */
[----:B------:R-:W-:Y:S05]  /*3fb0*/  RET.REL.NODEC R4 `(_ZN9deep_gemm24sm100_fp8_gemm_1d1d_implILN4cute4UMMA5MajorE0ELS3_0ELj0ELj4096ELj7168ELj128ELj192ELj128ELj64ELj128ELj128ELj128ELj4ELj128ELj128ELj1ELb0ELj146ELNS_8GemmTypeE1ELb0EN7cutlass10bfloat16_tENS_16EpilogueIdentityEEEvPijjj14CUtensorMap_stS9_S9_S9_S9_) ;  /* 0xffffffc004107950 */ /* 0x000fea0003c3ffff */
        .weak           $__internal_2_$__cuda_sm10x_tcgen05_guardrail_trap_unallocated_columns_being_dealloced
        .type           $__internal_2_$__cuda_sm10x_tcgen05_guardrail_trap_unallocated_columns_being_dealloced,@function
        .size           $__internal_2_$__cuda_sm10x_tcgen05_guardrail_trap_unallocated_columns_being_dealloced,($__internal_3_$__cuda_sm20_div_u16 - $__internal_2_$__cuda_sm10x_tcgen05_guardrail_trap_unallocated_columns_being_dealloced)
$__internal_2_$__cuda_sm10x_tcgen05_guardrail_trap_unallocated_columns_being_dealloced:
[----:B------:R-:W-:Y:S05]  /*3fc0*/  BPT.TRAP 0x1 ;  /* 0x000000040000795c */ /* 0x000fea0000300000 */
[----:B------:R-:W-:-:S04]  /*3fd0*/  HFMA2 R3, -RZ, RZ, 0, 0 ;  /* 0x00000000ff037431 */ /* 0x000fc800000001ff */
[----:B------:R-:W-:Y:S05]  /*3fe0*/  RET.REL.NODEC R2 `(_ZN9deep_gemm24sm100_fp8_gemm_1d1d_implILN4cute4UMMA5MajorE0ELS3_0ELj0ELj4096ELj7168ELj128ELj192ELj128ELj64ELj128ELj128ELj128ELj4ELj128ELj128ELj1ELb0ELj146ELNS_8GemmTypeE1ELb0EN7cutlass10bfloat16_tENS_16EpilogueIdentityEEEvPijjj14CUtensorMap_stS9_S9_S9_S9_) ;  /* 0xffffffc002047950 */ /* 0x000fea0003c3ffff */
        .weak           $__internal_3_$__cuda_sm20_div_u16
        .type           $__internal_3_$__cuda_sm20_div_u16,@function
        .size           $__internal_3_$__cuda_sm20_div_u16,(.L_x_69 - $__internal_3_$__cuda_sm20_div_u16)
$__internal_3_$__cuda_sm20_div_u16:
[----:B------:R-:W1:Y:S01]  /*3ff0*/  I2F.U16 R8, R9 ;  /* 0x0000000900087306 */ /* 0x000e620000101000 */
[----:B------:R-:W-:-:S07]  /*4000*/  IMAD.MOV.U32 R4, RZ, RZ, 0x4b800000 ;  /* 0x4b800000ff047424 */ /* 0x000fce00078e00ff */
[----:B------:R-:W-:Y:S01]  /*4010*/  I2F.U16.RZ R5, R5 ;  /* 0x0000000500057306 */ /* 0x000fe2000010d000 */
[C---:B-1----:R-:W-:Y:S02]  /*4020*/  FSETP.GEU.AND P1, PT, |R8|.reuse, 1.175494350822287508e-38, PT ;  /* 0x008000000800780b */ /* 0x042fe40003f2e200 */
[----:B------:R-:W-:Y:S02]  /*4030*/  FSETP.GT.AND P3, PT, |R8|, 8.50705917302346158658e+37, PT ;  /* 0x7e8000000800780b */ /* 0x000fe40003f64200 */
[----:B------:R-:W-:Y:S02]  /*4040*/  FSEL R4, R4, 1, !P1 ;  /* 0x3f80000004047808 */ /* 0x000fe40004800000 */
[----:B------:R-:W-:Y:S02]  /*4050*/  ISETP.NE.U32.AND P1, PT, R9, RZ, PT ;  /* 0x000000ff0900720c */ /* 0x000fe40003f25070 */
[----:B------:R-:W-:-:S05]  /*4060*/  FSEL R4, R4, 0.25, !P3 ;  /* 0x3e80000004047808 */ /* 0x000fca0005800000 */
[----:B------:R-:W-:-:S06]  /*4070*/  FMUL R8, R8, R4 ;  /* 0x0000000408087220 */ /* 0x000fcc0000400000 */
[----:B------:R-:W1:Y:S02]  /*4080*/  MUFU.RCP R8, R8 ;  /* 0x0000000800087308 */ /* 0x000e640000001000 */
[----:B-1----:R-:W-:-:S04]  /*4090*/  FMUL R4, R4, R8 ;  /* 0x0000000804047220 */ /* 0x002fc80000400000 */
[----:B------:R-:W-:-:S04]  /*40a0*/  VIADD R4, R4, 0x2 ;  /* 0x0000000204047836 */ /* 0x000fc80000000000 */
[----:B------:R-:W-:Y:S01]  /*40b0*/  FMUL.RZ R4, R5, R4 ;  /* 0x0000000405047220 */ /* 0x000fe2000040c000 */
[----:B------:R-:W-:-:S03]  /*40c0*/  HFMA2 R5, -RZ, RZ, 0, 0 ;  /* 0x00000000ff057431 */ /* 0x000fc600000001ff */
[----:B------:R1:W2:Y:S02]  /*40d0*/  F2I.U32.TRUNC.NTZ R40, R4 ;  /* 0x0000000400287305 */ /* 0x0002a4000020f000 */
[----:B-1----:R-:W-:Y:S01]  /*40e0*/  IMAD.MOV.U32 R4, RZ, RZ, R2 ;  /* 0x000000ffff047224 */ /* 0x002fe200078e0002 */
[----:B--2---:R-:W-:Y:S02]  /*40f0*/  LOP3.LUT R40, R40, 0xffff, RZ, 0xc0, !PT ;  /* 0x0000ffff28287812 */ /* 0x004fe400078ec0ff */
[----:B------:R-:W-:Y:S01]  /*4100*/  @!P1 MOV R40, 0xffffffff ;  /* 0xffffffff00289802 */ /* 0x000fe20000000f00 */
[----:B------:R-:W-:Y:S06]  /*4110*/  RET.REL.NODEC R4 `(_ZN9deep_gemm24sm100_fp8_gemm_1d1d_implILN4cute4UMMA5MajorE0ELS3_0ELj0ELj4096ELj7168ELj128ELj192ELj128ELj64ELj128ELj128ELj128ELj4ELj128ELj128ELj1ELb0ELj146ELNS_8GemmTypeE1ELb0EN7cutlass10bfloat16_tENS_16EpilogueIdentityEEEvPijjj14CUtensorMap_stS9_S9_S9_S9_) ;  /* 0xffffffbc04b87950 */ /* 0x000fec0003c3ffff */
.L_x_65:
[----:B------:R-:W-:-:S00]  /*4120*/  BRA `(.L_x_65) ;  /* 0xfffffffc00fc7947 */ /* 0x000fc0000383ffff */
[----:B------:R-:W-:-:S00]  /*4130*/  NOP ;  /* 0x0000000000007918 */ /* 0x000fc00000000000 */
        /* <DEDUP_REMOVED lines=12> */
.L_x_69:


//--------------------- .nv.shared._ZN9deep_gemm24sm100_fp8_gemm_1d1d_implILN4cute4UMMA5MajorE0ELS3_0ELj0ELj4096ELj7168ELj128ELj192ELj128ELj64ELj128ELj128ELj128ELj4ELj128ELj128ELj1ELb0ELj146ELNS_8GemmTypeE1ELb0EN7cutlass10bfloat16_tENS_16EpilogueIdentityEEEvPijjj14CUtensorMap_stS9_S9_S9_S9_ --------------------------
	.section	.nv.shared._ZN9deep_gemm24sm100_fp8_gemm_1d1d_implILN4cute4UMMA5MajorE0ELS3_0ELj0ELj4096ELj7168ELj128ELj192ELj128ELj64ELj128ELj128ELj128ELj4ELj128ELj128ELj1ELb0ELj146ELNS_8GemmTypeE1ELb0EN7cutlass10bfloat16_tENS_16EpilogueIdentityEEEvPijjj14CUtensorMap_stS9_S9_S9_S9_,"aw",@nobits
	.sectionflags	@""
	.align	1024
	.zero		1024


//--------------------- .nv.shared.reserved.0     --------------------------
	.section	.nv.shared.reserved.0,"aw",@nobits
	.align	8
	.weak		__nv_reservedSMEM_offset_0_alias
	.size		__nv_reservedSMEM_offset_0_alias, 0, 64
	.other		__nv_reservedSMEM_offset_0_alias,@"STO_CUDA_RESERVED_SHARED STV_DEFAULT"
__nv_reservedSMEM_offset_0_alias:
	.zero		0
.nv.shared.reserved.0:
	.zero		64
	.weak		__nv_reservedSMEM_allocation_phase
	.type		__nv_reservedSMEM_allocation_phase,@object
	.size		__nv_reservedSMEM_allocation_phase,(.L_0 - __nv_reservedSMEM_allocation_phase)
__nv_reservedSMEM_allocation_phase:
	.zero		1
.L_0:
	.zero		7
	.weak		__nv_reservedSMEM_devtool_atexit_pc
	.type		__nv_reservedSMEM_devtool_atexit_pc,@object
	.size		__nv_reservedSMEM_devtool_atexit_pc,(__nv_reservedSMEM_allocation_mask - __nv_reservedSMEM_devtool_atexit_pc)
__nv_reservedSMEM_devtool_atexit_pc:
	.zero		8
	.weak		__nv_reservedSMEM_allocation_mask
	.type		__nv_reservedSMEM_allocation_mask,@object
	.size		__nv_reservedSMEM_allocation_mask,(.L_2 - __nv_reservedSMEM_allocation_mask)
__nv_reservedSMEM_allocation_mask:
	.zero		4
.L_2:


//--------------------- .nv.global                --------------------------
	.section	.nv.global,"aw",@nobits
.nv.global:
	.type		_ZN47_INTERNAL_b2f498c3_9_kernel_cu_916362eb_28925894cute1_E,@object
	.size		_ZN47_INTERNAL_b2f498c3_9_kernel_cu_916362eb_28925894cute1_E,(_ZN47_INTERNAL_b2f498c3_9_kernel_cu_916362eb_28925894cuda3std3__45__cpo6cbeginE - _ZN47_INTERNAL_b2f498c3_9_kernel_cu_916362eb_28925894cute1_E)
_ZN47_INTERNAL_b2f498c3_9_kernel_cu_916362eb_28925894cute1_E:
	.zero		1
	.type		_ZN47_INTERNAL_b2f498c3_9_kernel_cu_916362eb_28925894cuda3std3__45__cpo6cbeginE,@object
	.size		_ZN47_INTERNAL_b2f498c3_9_kernel_cu_916362eb_28925894cuda3std3__45__cpo6cbeginE,(_ZN47_INTERNAL_b2f498c3_9_kernel_cu_916362eb_28925894cuda3std3__48in_placeE - _ZN47_INTERNAL_b2f498c3_9_kernel_cu_916362eb_28925894cuda3std3__45__cpo6cbeginE)
_ZN47_INTERNAL_b2f498c3_9_kernel_cu_916362eb_28925894cuda3std3__45__cpo6cbeginE:
	.zero		1
	.type		_ZN47_INTERNAL_b2f498c3_9_kernel_cu_916362eb_28925894cuda3std3__48in_placeE,@object
	.size		_ZN47_INTERNAL_b2f498c3_9_kernel_cu_916362eb_28925894cuda3std3__48in_placeE,(_ZN47_INTERNAL_b2f498c3_9_kernel_cu_916362eb_28925894cuda3std6ranges3__45__cpo9iter_moveE - _ZN47_INTERNAL_b2f498c3_9_kernel_cu_916362eb_28925894cuda3std3__48in_placeE)
_ZN47_INTERNAL_b2f498c3_9_kernel_cu_916362eb_28925894cuda3std3__48in_placeE:
	.zero		1
	.type		_ZN47_INTERNAL_b2f498c3_9_kernel_cu_916362eb_28925894cuda3std6ranges3__45__cpo9iter_moveE,@object
	.size		_ZN47_INTERNAL_b2f498c3_9_kernel_cu_916362eb_28925894cuda3std6ranges3__45__cpo9iter_moveE,(_ZN47_INTERNAL_b2f498c3_9_kernel_cu_916362eb_28925894cuda3std3__45__cpo5beginE - _ZN47_INTERNAL_b2f498c3_9_kernel_cu_916362eb_28925894cuda3std6ranges3__45__cpo9iter_moveE)
_ZN47_INTERNAL_b2f498c3_9_kernel_cu_916362eb_28925894cuda3std6ranges3__45__cpo9iter_moveE:
	.zero		1
	.type		_ZN47_INTERNAL_b2f498c3_9_kernel_cu_916362eb_28925894cuda3std3__45__cpo5beginE,@object
	.size		_ZN47_INTERNAL_b2f498c3_9_kernel_cu_916362eb_28925894cuda3std3__45__cpo5beginE,(_ZN47_INTERNAL_b2f498c3_9_kernel_cu_916362eb_28925894cuda3std3__449_GLOBAL__N__b2f498c3_9_kernel_cu_916362eb_28925896ignoreE - _ZN47_INTERNAL_b2f498c3_9_kernel_cu_916362eb_28925894cuda3std3__45__cpo5beginE)
_ZN47_INTERNAL_b2f498c3_9_kernel_cu_916362eb_28925894cuda3std3__45__cpo5beginE:
	.zero		1
	.type		_ZN47_INTERNAL_b2f498c3_9_kernel_cu_916362eb_28925894cuda3std3__449_GLOBAL__N__b2f498c3_9_kernel_cu_916362eb_28925896ignoreE,@object
	.size		_ZN47_INTERNAL_b2f498c3_9_kernel_cu_916362eb_28925894cuda3std3__449_GLOBAL__N__b2f498c3_9_kernel_cu_916362eb_28925896ignoreE,(_ZN47_INTERNAL_b2f498c3_9_kernel_cu_916362eb_28925894cute7productE - _ZN47_INTERNAL_b2f498c3_9_kernel_cu_916362eb_28925894cuda3std3__449_GLOBAL__N__b2f498c3_9_kernel_cu_916362eb_28925896ignoreE)
_ZN47_INTERNAL_b2f498c3_9_kernel_cu_916362eb_28925894cuda3std3__449_GLOBAL__N__b2f498c3_9_kernel_cu_916362eb_28925896ignoreE:
	.zero		1
	.type		_ZN47_INTERNAL_b2f498c3_9_kernel_cu_916362eb_28925894cute7productE,@object
	.size		_ZN47_INTERNAL_b2f498c3_9_kernel_cu_916362eb_28925894cute7productE,(_ZN47_INTERNAL_b2f498c3_9_kernel_cu_916362eb_28925894cuda3std3__45__cpo3endE - _ZN47_INTERNAL_b2f498c3_9_kernel_cu_916362eb_28925894cute7productE)
_ZN47_INTERNAL_b2f498c3_9_kernel_cu_916362eb_28925894cute7productE:
	.zero		1
	.type		_ZN47_INTERNAL_b2f498c3_9_kernel_cu_916362eb_28925894cuda3std3__45__cpo3endE,@object
	.size		_ZN47_INTERNAL_b2f498c3_9_kernel_cu_916362eb_28925894cuda3std3__45__cpo3endE,(_ZN47_INTERNAL_b2f498c3_9_kernel_cu_916362eb_28925894cuda3std3__419piecewise_constructE - _ZN47_INTERNAL_b2f498c3_9_kernel_cu_916362eb_28925894cuda3std3__45__cpo3endE)
_ZN47_INTERNAL_b2f498c3_9_kernel_cu_916362eb_28925894cuda3std3__45__cpo3endE:
	.zero		1
	.type		_ZN47_INTERNAL_b2f498c3_9_kernel_cu_916362eb_28925894cuda3std3__419piecewise_constructE,@object
	.size		_ZN47_INTERNAL_b2f498c3_9_kernel_cu_916362eb_28925894cuda3std3__419piecewise_constructE,(_ZN47_INTERNAL_b2f498c3_9_kernel_cu_916362eb_28925894cuda3std3__45__cpo4cendE - _ZN47_INTERNAL_b2f498c3_9_kernel_cu_916362eb_28925894cuda3std3__419piecewise_constructE)
_ZN47_INTERNAL_b2f498c3_9_kernel_cu_916362eb_28925894cuda3std3__419piecewise_constructE:
	.zero		1
	.type		_ZN47_INTERNAL_b2f498c3_9_kernel_cu_916362eb_28925894cuda3std3__45__cpo4cendE,@object
	.size		_ZN47_INTERNAL_b2f498c3_9_kernel_cu_916362eb_28925894cuda3std3__45__cpo4cendE,(_ZN47_INTERNAL_b2f498c3_9_kernel_cu_916362eb_28925894cuda3std6ranges3__45__cpo4swapE - _ZN47_INTERNAL_b2f498c3_9_kernel_cu_916362eb_28925894cuda3std3__45__cpo4cendE)
_ZN47_INTERNAL_b2f498c3_9_kernel_cu_916362eb_28925894cuda3std3__45__cpo4cendE:
	.zero		1
	.type		_ZN47_INTERNAL_b2f498c3_9_kernel_cu_916362eb_28925894cuda3std6ranges3__45__cpo4swapE,@object
	.size		_ZN47_INTERNAL_b2f498c3_9_kernel_cu_916362eb_28925894cuda3std6ranges3__45__cpo4swapE,(.L_10 - _ZN47_INTERNAL_b2f498c3_9_kernel_cu_916362eb_28925894cuda3std6ranges3__45__cpo4swapE)
_ZN47_INTERNAL_b2f498c3_9_kernel_cu_916362eb_28925894cuda3std6ranges3__45__cpo4swapE:
	.zero		1
.L_10:


//--------------------- .nv.constant0._ZN9deep_gemm24sm100_fp8_gemm_1d1d_implILN4cute4UMMA5MajorE0ELS3_0ELj0ELj4096ELj7168ELj128ELj192ELj128ELj64ELj128ELj128ELj128ELj4ELj128ELj128ELj1ELb0ELj146ELNS_8GemmTypeE1ELb0EN7cutlass10bfloat16_tENS_16EpilogueIdentityEEEvPijjj14CUtensorMap_stS9_S9_S9_S9_ --------------------------
	.section	.nv.constant0._ZN9deep_gemm24sm100_fp8_gemm_1d1d_implILN4cute4UMMA5MajorE0ELS3_0ELj0ELj4096ELj7168ELj128ELj192ELj128ELj64ELj128ELj128ELj128ELj4ELj128ELj128ELj1ELb0ELj146ELNS_8GemmTypeE1ELb0EN7cutlass10bfloat16_tENS_16EpilogueIdentityEEEvPijjj14CUtensorMap_stS9_S9_S9_S9_,"a",@progbits
	.sectionflags	@""
	.align	4
.nv.constant0._ZN9deep_gemm24sm100_fp8_gemm_1d1d_implILN4cute4UMMA5MajorE0ELS3_0ELj0ELj4096ELj7168ELj128ELj192ELj128ELj64ELj128ELj128ELj128ELj4ELj128ELj128ELj1ELb0ELj146ELNS_8GemmTypeE1ELb0EN7cutlass10bfloat16_tENS_16EpilogueIdentityEEEvPijjj14CUtensorMap_stS9_S9_S9_S9_:
	.zero		1600


//--------------------- SYMBOLS --------------------------

	.type		.nv.reservedSmem.offset0,@object
	.size		.nv.reservedSmem.offset0,0x4
	.type		.nv.reservedSmem.cap,@object
	.size		.nv.reservedSmem.cap,0x4
